	.headerflags	@"EF_CUDA_TEXMODE_UNIFIED EF_CUDA_64BIT_ADDRESS EF_CUDA_SM86 EF_CUDA_VIRTUAL_SM(EF_CUDA_SM86)"
	.elftype	@"ET_EXEC"


//--------------------- .nv.info                  --------------------------
	.section	.nv.info,"",@"SHT_CUDA_INFO"
	.align	4


	//----- nvinfo : EIATTR_REGCOUNT
	.align		4
        /*0000*/ 	.byte	0x04, 0x2f
        /*0002*/ 	.short	(.L_1 - .L_0)
	.align		4
.L_0:
        /*0004*/ 	.word	index@(triton_mm)
        /*0008*/ 	.word	0x00000080


	//----- nvinfo : EIATTR_MAX_STACK_SIZE
	.align		4
.L_1:
        /*000c*/ 	.byte	0x04, 0x23
        /*000e*/ 	.short	(.L_3 - .L_2)
	.align		4
.L_2:
        /*0010*/ 	.word	index@(triton_mm)
        /*0014*/ 	.word	0x00000000


	//----- nvinfo : EIATTR_MIN_STACK_SIZE
	.align		4
.L_3:
        /*0018*/ 	.byte	0x04, 0x12
        /*001a*/ 	.short	(.L_5 - .L_4)
	.align		4
.L_4:
        /*001c*/ 	.word	index@(triton_mm)
        /*0020*/ 	.word	0x00000000


	//----- nvinfo : EIATTR_FRAME_SIZE
	.align		4
.L_5:
        /*0024*/ 	.byte	0x04, 0x11
        /*0026*/ 	.short	(.L_7 - .L_6)
	.align		4
.L_6:
        /*0028*/ 	.word	index@(triton_mm)
        /*002c*/ 	.word	0x00000000
.L_7:


//--------------------- .nv.info.triton_mm        --------------------------
	.section	.nv.info.triton_mm,"",@"SHT_CUDA_INFO"
	.align	4


	//----- nvinfo : EIATTR_CUDA_API_VERSION
	.align		4
        /*0000*/ 	.byte	0x04, 0x37
        /*0002*/ 	.short	(.L_9 - .L_8)
.L_8:
        /*0004*/ 	.word	0x0000007b


	//----- nvinfo : EIATTR_SW2861232_WAR
	.align		4
.L_9:
        /*0008*/ 	.byte	0x01, 0x35
	.zero		2


	//----- nvinfo : EIATTR_PARAM_CBANK
	.align		4
        /*000c*/ 	.byte	0x04, 0x0a
        /*000e*/ 	.short	(.L_11 - .L_10)
	.align		4
.L_10:
        /*0010*/ 	.word	index@(.nv.constant0.triton_mm)
        /*0014*/ 	.short	0x0160
        /*0016*/ 	.short	0x001c


	//----- nvinfo : EIATTR_CBANK_PARAM_SIZE
	.align		4
.L_11:
        /*0018*/ 	.byte	0x03, 0x19
        /*001a*/ 	.short	0x001c


	//----- nvinfo : EIATTR_KPARAM_INFO
	.align		4
        /*001c*/ 	.byte	0x04, 0x17
        /*001e*/ 	.short	(.L_13 - .L_12)
.L_12:
        /*0020*/ 	.word	0x00000000
        /*0024*/ 	.short	0x0003
        /*0026*/ 	.short	0x0018
        /*0028*/ 	.byte	0x00, 0xf0, 0x11, 0x00


	//----- nvinfo : EIATTR_KPARAM_INFO
	.align		4
.L_13:
        /*002c*/ 	.byte	0x04, 0x17
        /*002e*/ 	.short	(.L_15 - .L_14)
.L_14:
        /*0030*/ 	.word	0x00000000
        /*0034*/ 	.short	0x0002
        /*0036*/ 	.short	0x0010
        /*0038*/ 	.byte	0x00, 0xf0, 0x21, 0x00


	//----- nvinfo : EIATTR_KPARAM_INFO
	.align		4
.L_15:
        /*003c*/ 	.byte	0x04, 0x17
        /*003e*/ 	.short	(.L_17 - .L_16)
.L_16:
        /*0040*/ 	.word	0x00000000
        /*0044*/ 	.short	0x0001
        /*0046*/ 	.short	0x0008
        /*0048*/ 	.byte	0x00, 0xf0, 0x21, 0x00


	//----- nvinfo : EIATTR_KPARAM_INFO
	.align		4
.L_17:
        /*004c*/ 	.byte	0x04, 0x17
        /*004e*/ 	.short	(.L_19 - .L_18)
.L_18:
        /*0050*/ 	.word	0x00000000
        /*0054*/ 	.short	0x0000
        /*0056*/ 	.short	0x0000
        /*0058*/ 	.byte	0x00, 0xf0, 0x21, 0x00


	//----- nvinfo : EIATTR_MAXREG_COUNT
	.align		4
.L_19:
        /*005c*/ 	.byte	0x03, 0x1b
        /*005e*/ 	.short	0x00ff


	//----- nvinfo : EIATTR_EXIT_INSTR_OFFSETS
	.align		4
        /*0060*/ 	.byte	0x04, 0x1c
        /*0062*/ 	.short	(.L_21 - .L_20)


	//   ....[0]....
.L_20:
        /*0064*/ 	.word	0x00000040


	//   ....[1]....
        /*0068*/ 	.word	0x0000bda0


	//   ....[2]....
        /*006c*/ 	.word	0x0000bdf0


	//----- nvinfo : EIATTR_MAX_THREADS
	.align		4
.L_21:
        /*0070*/ 	.byte	0x04, 0x05
        /*0072*/ 	.short	(.L_23 - .L_22)
.L_22:
        /*0074*/ 	.word	0x00000080
        /*0078*/ 	.word	0x00000001
        /*007c*/ 	.word	0x00000001
.L_23:


//--------------------- .nv.rel.action            --------------------------
	.section	.nv.rel.action,"",@"SHT_CUDA_RELOCINFO"
	.align	8
	.sectionentsize	8
        /*0000*/ 	.byte	0x73, 0x00, 0x00, 0x00, 0x00, 0x00, 0x00, 0x00, 0x00, 0x00, 0x00, 0x11, 0x25, 0x00, 0x05, 0x36


//--------------------- .nv.constant0.triton_mm   --------------------------
	.section	.nv.constant0.triton_mm,"a",@progbits
	.align	4
.nv.constant0.triton_mm:
	.zero		380


//--------------------- .text.triton_mm           --------------------------
	.section	.text.triton_mm,"ax",@progbits
	.sectionflags	@"SHF_BARRIERS=1"
	.sectioninfo	@"SHI_REGISTERS=128"
	.align	128
        .global         triton_mm
        .type           triton_mm,@function
        .size           triton_mm,(.L_x_3 - triton_mm)
        .other          triton_mm,@"STO_CUDA_ENTRY STV_DEFAULT"
triton_mm:
.text.triton_mm:
[----:B------:R-:W-:-:S02]  /*0000*/  MOV R1, c[0x0][0x28] ;  /* 0x00000a0000017a02 */ /* 0x000fc40000000f00 */
[----:B------:R-:W-:-:S05]  /*0010*/  MOV R2, c[0x0][0x178] ;  /* 0x00005e0000027a02 */ /* 0x000fca0000000f00 */
[----:B------:R-:W-:-:S05]  /*0020*/  IMAD R0, R2, 0x1900, RZ ;  /* 0x0000190002007824 */ /* 0x000fca00078e02ff */
[----:B------:R-:W-:-:S13]  /*0030*/  ISETP.NE.AND P0, PT, R0, RZ, PT ;  /* 0x000000ff0000720c */ /* 0x000fda0003f05270 */
[----:B------:R-:W-:Y:S05]  /*0040*/  @!P0 EXIT ;  /* 0x000000000000894d */ /* 0x000fea0003800000 */
[----:B------:R-:W1:Y:S01]  /*0050*/  S2R R10, SR_CTAID.X ;  /* 0x00000000000a7919 */ /* 0x000e620000002500 */
[----:B------:R-:W-:Y:S01]  /*0060*/  IMAD R2, R2, 0x32, RZ ;  /* 0x0000003202027824 */ /* 0x000fe200078e02ff */
[----:B------:R-:W-:Y:S01]  /*0070*/  MOV R93, 0x4 ;  /* 0x00000004005d7802 */ /* 0x000fe20000000f00 */
[----:B------:R-:W-:Y:S01]  /*0080*/  ULDC.64 UR4, c[0x0][0x118] ;  /* 0x0000460000047ab9 */ /* 0x000fe20000000a00 */
[----:B------:R-:W2:Y:S01]  /*0090*/  S2R R15, SR_TID.X ;  /* 0x00000000000f7919 */ /* 0x000ea20000002100 */
[----:B------:R-:W-:Y:S01]  /*00a0*/  CS2R R46, SRZ ;  /* 0x00000000002e7805 */ /* 0x000fe2000001ff00 */
[----:B------:R-:W-:Y:S01]  /*00b0*/  IADD3 R0, R2, 0x3f, RZ ;  /* 0x0000003f02007810 */ /* 0x000fe20007ffe0ff */
[----:B------:R-:W-:Y:S01]  /*00c0*/  CS2R R48, SRZ ;  /* 0x0000000000307805 */ /* 0x000fe2000001ff00 */
[----:B------:R-:W-:Y:S01]  /*00d0*/  CS2R R50, SRZ ;  /* 0x0000000000327805 */ /* 0x000fe2000001ff00 */
[----:B------:R-:W-:Y:S01]  /*00e0*/  CS2R R52, SRZ ;  /* 0x0000000000347805 */ /* 0x000fe2000001ff00 */
[----:B------:R-:W-:Y:S01]  /*00f0*/  CS2R R54, SRZ ;  /* 0x0000000000367805 */ /* 0x000fe2000001ff00 */
[----:B------:R-:W-:-:S02]  /*0100*/  UMOV UR6, URZ ;  /* 0x0000003f00067c82 */ /* 0x000fc40008000000 */
[----:B------:R-:W-:Y:S02]  /*0110*/  UMOV UR7, URZ ;  /* 0x0000003f00077c82 */ /* 0x000fe40008000000 */
[----:B------:R-:W-:Y:S02]  /*0120*/  UMOV UR8, 0x20000 ;  /* 0x0002000000087882 */ /* 0x000fe40000000000 */
[----:B------:R-:W-:Y:S01]  /*0130*/  UPLOP3.LUT UP0, UPT, UPT, UPT, UPT, 0x80, 0x0 ;  /* 0x000000000000789c */ /* 0x000fe20003f0f070 */
[----:B-1----:R-:W-:Y:S02]  /*0140*/  SHF.R.S32.HI R3, RZ, 0x1f, R10 ;  /* 0x0000001fff037819 */ /* 0x002fe4000001140a */
[-C--:B------:R-:W-:Y:S02]  /*0150*/  IABS R14, R10.reuse ;  /* 0x0000000a000e7213 */ /* 0x080fe40000000000 */
[----:B------:R-:W-:Y:S02]  /*0160*/  LEA.HI R6, R3, R10, RZ, 0x5 ;  /* 0x0000000a03067211 */ /* 0x000fe400078f28ff */
[----:B------:R-:W-:-:S02]  /*0170*/  SHF.R.S32.HI R3, RZ, 0x1f, R0 ;  /* 0x0000001fff037819 */ /* 0x000fc40000011400 */
[----:B------:R-:W-:Y:S02]  /*0180*/  SHF.R.S32.HI R4, RZ, 0x5, R6 ;  /* 0x00000005ff047819 */ /* 0x000fe40000011406 */
[----:B------:R-:W-:Y:S02]  /*0190*/  LEA.HI R3, R3, R0, RZ, 0x6 ;  /* 0x0000000003037211 */ /* 0x000fe400078f30ff */
[----:B------:R-:W-:Y:S02]  /*01a0*/  SHF.L.U32 R0, R4, 0x3, RZ ;  /* 0x0000000304007819 */ /* 0x000fe400000006ff */
[----:B------:R-:W-:Y:S02]  /*01b0*/  LOP3.LUT R6, R6, 0xffffffe0, RZ, 0xc0, !PT ;  /* 0xffffffe006067812 */ /* 0x000fe400078ec0ff */
[----:B------:R-:W-:Y:S02]  /*01c0*/  LEA.HI.SX32 R3, R3, -R0, 0x1a ;  /* 0x8000000003037211 */ /* 0x000fe400078fd2ff */
[----:B------:R-:W-:-:S02]  /*01d0*/  ISETP.GE.AND P1, PT, R10, RZ, PT ;  /* 0x000000ff0a00720c */ /* 0x000fc40003f26270 */
[----:B------:R-:W-:Y:S02]  /*01e0*/  IMNMX R8, R3, 0x8, PT ;  /* 0x0000000803087817 */ /* 0x000fe40003800200 */
[----:B--2---:R-:W-:Y:S02]  /*01f0*/  SHF.R.U32.HI R13, RZ, 0x5, R15 ;  /* 0x00000005ff0d7819 */ /* 0x004fe4000001160f */
[-C--:B------:R-:W-:Y:S02]  /*0200*/  IABS R12, R8.reuse ;  /* 0x00000008000c7213 */ /* 0x080fe40000000000 */
[----:B------:R-:W-:Y:S02]  /*0210*/  IABS R9, R8 ;  /* 0x0000000800097213 */ /* 0x000fe40000000000 */
[----:B------:R-:W1:Y:S02]  /*0220*/  I2F.RP R3, R12 ;  /* 0x0000000c00037306 */ /* 0x000e640000209400 */
[----:B------:R-:W-:-:S02]  /*0230*/  IADD3 R16, RZ, -R9, RZ ;  /* 0x80000009ff107210 */ /* 0x000fc40007ffe0ff */
[----:B------:R-:W-:Y:S02]  /*0240*/  IADD3 R9, -R6, R10, RZ ;  /* 0x0000000a06097210 */ /* 0x000fe40007ffe1ff */
[----:B------:R-:W-:Y:S02]  /*0250*/  LOP3.LUT R10, RZ, R8, RZ, 0x33, !PT ;  /* 0x00000008ff0a7212 */ /* 0x000fe400078e33ff */
[----:B------:R-:W-:Y:S01]  /*0260*/  IABS R6, R9 ;  /* 0x0000000900067213 */ /* 0x000fe20000000000 */
[----:B-1----:R-:W1:Y:S02]  /*0270*/  MUFU.RCP R3, R3 ;  /* 0x0000000300037308 */ /* 0x002e640000001000 */
[----:B-1----:R-:W-:-:S06]  /*0280*/  IADD3 R4, R3, 0xffffffe, RZ ;  /* 0x0ffffffe03047810 */ /* 0x002fcc0007ffe0ff */
[----:B------:R1:W2:Y:S02]  /*0290*/  F2I.FTZ.U32.TRUNC.NTZ R5, R4 ;  /* 0x0000000400057305 */ /* 0x0002a4000021f000 */
[----:B-1----:R-:W-:Y:S02]  /*02a0*/  MOV R4, RZ ;  /* 0x000000ff00047202 */ /* 0x002fe40000000f00 */
[----:B--2---:R-:W-:-:S05]  /*02b0*/  IADD3 R7, RZ, -R5, RZ ;  /* 0x80000005ff077210 */ /* 0x004fca0007ffe0ff */
[----:B------:R-:W-:-:S04]  /*02c0*/  IMAD R7, R7, R12, RZ ;  /* 0x0000000c07077224 */ /* 0x000fc800078e02ff */
[----:B------:R-:W-:Y:S01]  /*02d0*/  IMAD.HI.U32 R5, R5, R7, R4 ;  /* 0x0000000705057227 */ /* 0x000fe200078e0004 */
[----:B------:R-:W-:-:S04]  /*02e0*/  IABS R4, R2 ;  /* 0x0000000200047213 */ /* 0x000fc80000000000 */
[----:B------:R-:W1:Y:S01]  /*02f0*/  I2F.RP R7, R4 ;  /* 0x0000000400077306 */ /* 0x000e620000209400 */
[----:B------:R-:W-:-:S04]  /*0300*/  IMAD.HI.U32 R3, R5, R14, RZ ;  /* 0x0000000e05037227 */ /* 0x000fc800078e00ff */
[----:B------:R-:W-:Y:S02]  /*0310*/  IMAD R3, R3, R16, R14 ;  /* 0x0000001003037224 */ /* 0x000fe400078e020e */
[----:B------:R-:W-:-:S03]  /*0320*/  IMAD.HI.U32 R5, R5, R6, RZ ;  /* 0x0000000605057227 */ /* 0x000fc600078e00ff */
[C---:B------:R-:W-:Y:S01]  /*0330*/  ISETP.GT.U32.AND P0, PT, R12.reuse, R3, PT ;  /* 0x000000030c00720c */ /* 0x040fe20003f04070 */
[----:B------:R-:W-:Y:S01]  /*0340*/  IMAD R6, R5, R16, R6 ;  /* 0x0000001005067224 */ /* 0x000fe200078e0206 */
[----:B-1----:R-:W1:Y:S04]  /*0350*/  MUFU.RCP R7, R7 ;  /* 0x0000000700077308 */ /* 0x002e680000001000 */
[----:B------:R-:W-:-:S07]  /*0360*/  ISETP.GT.U32.AND P2, PT, R12, R6, PT ;  /* 0x000000060c00720c */ /* 0x000fce0003f44070 */
[----:B------:R-:W-:-:S04]  /*0370*/  @!P0 IADD3 R3, R3, -R12, RZ ;  /* 0x8000000c03038210 */ /* 0x000fc80007ffe0ff */
[----:B------:R-:W-:Y:S02]  /*0380*/  ISETP.GT.U32.AND P0, PT, R12, R3, PT ;  /* 0x000000030c00720c */ /* 0x000fe40003f04070 */
[-C--:B------:R-:W-:Y:S02]  /*0390*/  @!P2 IADD3 R6, R6, -R12.reuse, RZ ;  /* 0x8000000c0606a210 */ /* 0x080fe40007ffe0ff */
[----:B-1----:R-:W-:Y:S02]  /*03a0*/  IADD3 R11, R7, 0xffffffe, RZ ;  /* 0x0ffffffe070b7810 */ /* 0x002fe40007ffe0ff */
[----:B------:R-:W-:Y:S02]  /*03b0*/  @!P2 IADD3 R5, R5, 0x1, RZ ;  /* 0x000000010505a810 */ /* 0x000fe40007ffe0ff */
[----:B------:R-:W1:Y:S05]  /*03c0*/  F2I.FTZ.U32.TRUNC.NTZ R7, R11 ;  /* 0x0000000b00077305 */ /* 0x000e6a000021f000 */
[----:B------:R-:W-:-:S02]  /*03d0*/  @!P0 IADD3 R3, R3, -R12, RZ ;  /* 0x8000000c03038210 */ /* 0x000fc40007ffe0ff */
[----:B------:R-:W-:Y:S02]  /*03e0*/  ISETP.NE.AND P0, PT, R8, RZ, PT ;  /* 0x000000ff0800720c */ /* 0x000fe40003f05270 */
[----:B------:R-:W-:Y:S02]  /*03f0*/  @!P1 IADD3 R3, -R3, RZ, RZ ;  /* 0x000000ff03039210 */ /* 0x000fe40007ffe1ff */
[----:B------:R-:W-:Y:S02]  /*0400*/  ISETP.GE.U32.AND P1, PT, R6, R12, PT ;  /* 0x0000000c0600720c */ /* 0x000fe40003f26070 */
[----:B------:R-:W-:Y:S02]  /*0410*/  SEL R3, R10, R3, !P0 ;  /* 0x000000030a037207 */ /* 0x000fe40004000000 */
[----:B------:R-:W-:Y:S02]  /*0420*/  LOP3.LUT R8, R9, R8, RZ, 0x3c, !PT ;  /* 0x0000000809087212 */ /* 0x000fe400078e3cff */
[----:B------:R-:W-:-:S02]  /*0430*/  IADD3 R14, R0, R3, RZ ;  /* 0x00000003000e7210 */ /* 0x000fc40007ffe0ff */
[----:B------:R-:W-:Y:S02]  /*0440*/  SGXT.U32 R3, R13, 0x2 ;  /* 0x000000020d03781a */ /* 0x000fe40000000000 */
[----:B------:R-:W-:Y:S02]  /*0450*/  SHF.L.U32 R14, R14, 0x6, RZ ;  /* 0x000000060e0e7819 */ /* 0x000fe400000006ff */
[----:B-1----:R-:W-:Y:S02]  /*0460*/  IADD3 R11, RZ, -R7, RZ ;  /* 0x80000007ff0b7210 */ /* 0x002fe40007ffe0ff */
[----:B------:R-:W-:Y:S02]  /*0470*/  LOP3.LUT R13, R14, R3, RZ, 0xfc, !PT ;  /* 0x000000030e0d7212 */ /* 0x000fe400078efcff */
[----:B------:R-:W-:Y:S01]  /*0480*/  MOV R6, RZ ;  /* 0x000000ff00067202 */ /* 0x000fe20000000f00 */
[----:B------:R-:W-:Y:S01]  /*0490*/  IMAD R9, R11, R4, RZ ;  /* 0x000000040b097224 */ /* 0x000fe200078e02ff */
[----:B------:R-:W-:-:S02]  /*04a0*/  IABS R0, R13 ;  /* 0x0000000d00007213 */ /* 0x000fc40000000000 */
[----:B------:R-:W-:Y:S01]  /*04b0*/  IABS R12, R2 ;  /* 0x00000002000c7213 */ /* 0x000fe20000000000 */
[----:B------:R-:W-:Y:S01]  /*04c0*/  IMAD.HI.U32 R6, R7, R9, R6 ;  /* 0x0000000907067227 */ /* 0x000fe200078e0006 */
[----:B------:R-:W-:Y:S02]  /*04d0*/  MOV R7, R0 ;  /* 0x0000000000077202 */ /* 0x000fe40000000f00 */
[----:B------:R-:W-:Y:S02]  /*04e0*/  LOP3.LUT R16, R14, 0x4, R3, 0xfe, !PT ;  /* 0x000000040e107812 */ /* 0x000fe400078efe03 */
[----:B------:R-:W-:Y:S01]  /*04f0*/  IADD3 R37, RZ, -R12, RZ ;  /* 0x8000000cff257210 */ /* 0x000fe20007ffe0ff */
[----:B------:R-:W-:Y:S01]  /*0500*/  IMAD.HI.U32 R0, R6, R7, RZ ;  /* 0x0000000706007227 */ /* 0x000fe200078e00ff */
[----:B------:R-:W-:Y:S02]  /*0510*/  IABS R9, R16 ;  /* 0x0000001000097213 */ /* 0x000fe40000000000 */
[----:B------:R-:W-:Y:S01]  /*0520*/  ISETP.GE.AND P3, PT, R8, RZ, PT ;  /* 0x000000ff0800720c */ /* 0x000fe20003f66270 */
[----:B------:R-:W-:Y:S01]  /*0530*/  IMAD R7, R0, R37, R7 ;  /* 0x0000002500077224 */ /* 0x000fe200078e0207 */
[----:B------:R-:W-:Y:S01]  /*0540*/  LOP3.LUT R12, R14, 0x8, R3, 0xfe, !PT ;  /* 0x000000080e0c7812 */ /* 0x000fe200078efe03 */
[----:B------:R-:W-:Y:S01]  /*0550*/  IMAD.HI.U32 R0, R6, R9, RZ ;  /* 0x0000000906007227 */ /* 0x000fe200078e00ff */
[----:B------:R-:W-:-:S02]  /*0560*/  @P1 IADD3 R5, R5, 0x1, RZ ;  /* 0x0000000105051810 */ /* 0x000fc40007ffe0ff */
[----:B------:R-:W-:Y:S01]  /*0570*/  IABS R11, R12 ;  /* 0x0000000c000b7213 */ /* 0x000fe20000000000 */
[----:B------:R-:W-:Y:S01]  /*0580*/  IMAD R9, R0, R37, R9 ;  /* 0x0000002500097224 */ /* 0x000fe200078e0209 */
[----:B------:R-:W-:Y:S02]  /*0590*/  ISETP.GT.U32.AND P1, PT, R4, R7, PT ;  /* 0x000000070400720c */ /* 0x000fe40003f24070 */
[----:B------:R-:W-:Y:S01]  /*05a0*/  LOP3.LUT R17, R14, 0xc, R3, 0xfe, !PT ;  /* 0x0000000c0e117812 */ /* 0x000fe200078efe03 */
[----:B------:R-:W-:Y:S01]  /*05b0*/  IMAD.HI.U32 R0, R6, R11, RZ ;  /* 0x0000000b06007227 */ /* 0x000fe200078e00ff */
[----:B------:R-:W-:Y:S02]  /*05c0*/  ISETP.GT.U32.AND P4, PT, R4, R9, PT ;  /* 0x000000090400720c */ /* 0x000fe40003f84070 */
[----:B------:R-:W-:Y:S02]  /*05d0*/  @!P3 IADD3 R5, -R5, RZ, RZ ;  /* 0x000000ff0505b210 */ /* 0x000fe40007ffe1ff */
[----:B------:R-:W-:-:S02]  /*05e0*/  IABS R8, R17 ;  /* 0x0000001100087213 */ /* 0x000fc40000000000 */
[----:B------:R-:W-:Y:S01]  /*05f0*/  SEL R10, R10, R5, !P0 ;  /* 0x000000050a0a7207 */ /* 0x000fe20004000000 */
[----:B------:R-:W-:Y:S01]  /*0600*/  IMAD R5, R0, R37, R11 ;  /* 0x0000002500057224 */ /* 0x000fe200078e020b */
[----:B------:R-:W-:Y:S02]  /*0610*/  MOV R11, R8 ;  /* 0x00000008000b7202 */ /* 0x000fe40000000f00 */
[-C--:B------:R-:W-:Y:S02]  /*0620*/  @!P1 IADD3 R7, R7, -R4.reuse, RZ ;  /* 0x8000000407079210 */ /* 0x080fe40007ffe0ff */
[----:B------:R-:W-:Y:S01]  /*0630*/  ISETP.GT.U32.AND P1, PT, R4, R5, PT ;  /* 0x000000050400720c */ /* 0x000fe20003f24070 */
[----:B------:R-:W-:Y:S01]  /*0640*/  IMAD.HI.U32 R0, R6, R11, RZ ;  /* 0x0000000b06007227 */ /* 0x000fe200078e00ff */
[----:B------:R-:W-:Y:S02]  /*0650*/  @!P4 IADD3 R9, R9, -R4, RZ ;  /* 0x800000040909c210 */ /* 0x000fe40007ffe0ff */
[----:B------:R-:W-:Y:S01]  /*0660*/  ISETP.GE.AND P2, PT, R16, RZ, PT ;  /* 0x000000ff1000720c */ /* 0x000fe20003f46270 */
[----:B------:R-:W-:Y:S01]  /*0670*/  IMAD R11, R0, R37, R11 ;  /* 0x00000025000b7224 */ /* 0x000fe200078e020b */
[----:B------:R-:W-:-:S02]  /*0680*/  ISETP.GT.U32.AND P0, PT, R4, R9, PT ;  /* 0x000000090400720c */ /* 0x000fc40003f04070 */
[----:B------:R-:W-:Y:S02]  /*0690*/  ISETP.GT.U32.AND P5, PT, R4, R7, PT ;  /* 0x000000070400720c */ /* 0x000fe40003fa4070 */
[C-C-:B------:R-:W-:Y:S02]  /*06a0*/  LOP3.LUT R18, R14.reuse, 0x10, R3.reuse, 0xfe, !PT ;  /* 0x000000100e127812 */ /* 0x140fe400078efe03 */
[----:B------:R-:W-:Y:S02]  /*06b0*/  LOP3.LUT R0, R14, 0x14, R3, 0xfe, !PT ;  /* 0x000000140e007812 */ /* 0x000fe400078efe03 */
[----:B------:R-:W-:Y:S02]  /*06c0*/  @!P1 IADD3 R5, R5, -R4, RZ ;  /* 0x8000000405059210 */ /* 0x000fe40007ffe0ff */
[----:B------:R-:W-:Y:S02]  /*06d0*/  ISETP.GE.AND P3, PT, R13, RZ, PT ;  /* 0x000000ff0d00720c */ /* 0x000fe40003f66270 */
[----:B------:R-:W-:-:S02]  /*06e0*/  ISETP.GT.U32.AND P1, PT, R4, R5, PT ;  /* 0x000000050400720c */ /* 0x000fc40003f24070 */
[----:B------:R-:W-:Y:S02]  /*06f0*/  ISETP.GE.AND P4, PT, R17, RZ, PT ;  /* 0x000000ff1100720c */ /* 0x000fe40003f86270 */
[----:B------:R-:W-:Y:S02]  /*0700*/  @!P0 IADD3 R9, R9, -R4, RZ ;  /* 0x8000000409098210 */ /* 0x000fe40007ffe0ff */
[----:B------:R-:W-:Y:S02]  /*0710*/  IABS R13, R18 ;  /* 0x00000012000d7213 */ /* 0x000fe40000000000 */
[----:B------:R-:W-:Y:S02]  /*0720*/  ISETP.GE.AND P6, PT, R12, RZ, PT ;  /* 0x000000ff0c00720c */ /* 0x000fe40003fc6270 */
[----:B------:R-:W-:Y:S01]  /*0730*/  IABS R17, R0 ;  /* 0x0000000000117213 */ /* 0x000fe20000000000 */
[----:B------:R-:W-:Y:S01]  /*0740*/  IMAD.HI.U32 R8, R6, R13, RZ ;  /* 0x0000000d06087227 */ /* 0x000fe200078e00ff */
[----:B------:R-:W-:-:S02]  /*0750*/  @!P2 IADD3 R9, -R9, RZ, RZ ;  /* 0x000000ff0909a210 */ /* 0x000fc40007ffe1ff */
[----:B------:R-:W-:Y:S01]  /*0760*/  ISETP.GE.AND P2, PT, R0, RZ, PT ;  /* 0x000000ff0000720c */ /* 0x000fe20003f46270 */
[----:B------:R-:W-:Y:S01]  /*0770*/  IMAD.HI.U32 R0, R6, R17, RZ ;  /* 0x0000001106007227 */ /* 0x000fe200078e00ff */
[----:B------:R-:W-:Y:S02]  /*0780*/  LOP3.LUT R12, R14, 0x18, R3, 0xfe, !PT ;  /* 0x000000180e0c7812 */ /* 0x000fe400078efe03 */
[----:B------:R-:W-:Y:S01]  /*0790*/  @!P5 IADD3 R7, R7, -R4, RZ ;  /* 0x800000040707d210 */ /* 0x000fe20007ffe0ff */
[----:B------:R-:W-:Y:S01]  /*07a0*/  IMAD R13, R8, R37, R13 ;  /* 0x00000025080d7224 */ /* 0x000fe200078e020d */
[----:B------:R-:W-:Y:S01]  /*07b0*/  ISETP.GT.U32.AND P5, PT, R4, R11, PT ;  /* 0x0000000b0400720c */ /* 0x000fe20003fa4070 */
[----:B------:R-:W-:Y:S01]  /*07c0*/  IMAD R17, R0, R37, R17 ;  /* 0x0000002500117224 */ /* 0x000fe200078e0211 */
[----:B------:R-:W-:Y:S02]  /*07d0*/  IABS R19, R12 ;  /* 0x0000000c00137213 */ /* 0x000fe40000000000 */
[----:B------:R-:W-:-:S02]  /*07e0*/  @!P1 IADD3 R5, R5, -R4, RZ ;  /* 0x8000000405059210 */ /* 0x000fc40007ffe0ff */
[----:B------:R-:W-:Y:S01]  /*07f0*/  LOP3.LUT R8, R14, 0x1c, R3, 0xfe, !PT ;  /* 0x0000001c0e087812 */ /* 0x000fe200078efe03 */
[----:B------:R-:W-:Y:S01]  /*0800*/  IMAD.HI.U32 R0, R6, R19, RZ ;  /* 0x0000001306007227 */ /* 0x000fe200078e00ff */
[----:B------:R-:W-:Y:S02]  /*0810*/  @!P6 IADD3 R5, -R5, RZ, RZ ;  /* 0x000000ff0505e210 */ /* 0x000fe40007ffe1ff */
[----:B------:R-:W-:Y:S01]  /*0820*/  IABS R21, R8 ;  /* 0x0000000800157213 */ /* 0x000fe20000000000 */
[----:B------:R-:W-:Y:S01]  /*0830*/  IMAD R19, R0, R37, R19 ;  /* 0x0000002500137224 */ /* 0x000fe200078e0213 */
[----:B------:R-:W-:Y:S02]  /*0840*/  ISETP.GT.U32.AND P6, PT, R4, R17, PT ;  /* 0x000000110400720c */ /* 0x000fe40003fc4070 */
[----:B------:R-:W-:Y:S01]  /*0850*/  @!P5 IADD3 R11, R11, -R4, RZ ;  /* 0x800000040b0bd210 */ /* 0x000fe20007ffe0ff */
[----:B------:R-:W-:Y:S01]  /*0860*/  IMAD.HI.U32 R0, R6, R21, RZ ;  /* 0x0000001506007227 */ /* 0x000fe200078e00ff */
[----:B------:R-:W-:-:S02]  /*0870*/  ISETP.GE.AND P1, PT, R12, RZ, PT ;  /* 0x000000ff0c00720c */ /* 0x000fc40003f26270 */
[----:B------:R-:W-:Y:S01]  /*0880*/  ISETP.GT.U32.AND P5, PT, R4, R11, PT ;  /* 0x0000000b0400720c */ /* 0x000fe20003fa4070 */
[----:B------:R-:W-:Y:S01]  /*0890*/  IMAD R21, R0, R37, R21 ;  /* 0x0000002500157224 */ /* 0x000fe200078e0215 */
[C-C-:B------:R-:W-:Y:S02]  /*08a0*/  LOP3.LUT R12, R14.reuse, 0x20, R3.reuse, 0xfe, !PT ;  /* 0x000000200e0c7812 */ /* 0x140fe400078efe03 */
[----:B------:R-:W-:Y:S02]  /*08b0*/  LOP3.LUT R16, R14, 0x24, R3, 0xfe, !PT ;  /* 0x000000240e107812 */ /* 0x000fe400078efe03 */
[----:B------:R-:W-:Y:S02]  /*08c0*/  IABS R23, R12 ;  /* 0x0000000c00177213 */ /* 0x000fe40000000000 */
[----:B------:R-:W-:Y:S02]  /*08d0*/  @!P6 IADD3 R17, R17, -R4, RZ ;  /* 0x800000041111e210 */ /* 0x000fe40007ffe0ff */
[----:B------:R-:W-:Y:S01]  /*08e0*/  ISETP.GT.U32.AND P6, PT, R4, R21, PT ;  /* 0x000000150400720c */ /* 0x000fe20003fc4070 */
[----:B------:R-:W-:Y:S01]  /*08f0*/  IMAD.HI.U32 R0, R6, R23, RZ ;  /* 0x0000001706007227 */ /* 0x000fe200078e00ff */
[----:B------:R-:W-:-:S02]  /*0900*/  @!P3 IADD3 R7, -R7, RZ, RZ ;  /* 0x000000ff0707b210 */ /* 0x000fc40007ffe1ff */
[----:B------:R-:W-:Y:S01]  /*0910*/  @!P5 IADD3 R11, R11, -R4, RZ ;  /* 0x800000040b0bd210 */ /* 0x000fe20007ffe0ff */
[----:B------:R-:W-:Y:S01]  /*0920*/  IMAD R23, R0, R37, R23 ;  /* 0x0000002500177224 */ /* 0x000fe200078e0217 */
[----:B------:R-:W-:Y:S02]  /*0930*/  ISETP.GE.AND P3, PT, R18, RZ, PT ;  /* 0x000000ff1200720c */ /* 0x000fe40003f66270 */
[----:B------:R-:W-:Y:S02]  /*0940*/  IABS R25, R16 ;  /* 0x0000001000197213 */ /* 0x000fe40000000000 */
[----:B------:R-:W-:Y:S02]  /*0950*/  ISETP.GT.U32.AND P5, PT, R4, R19, PT ;  /* 0x000000130400720c */ /* 0x000fe40003fa4070 */
[----:B------:R-:W-:Y:S01]  /*0960*/  LOP3.LUT R18, R14, 0x28, R3, 0xfe, !PT ;  /* 0x000000280e127812 */ /* 0x000fe200078efe03 */
[----:B------:R-:W-:Y:S01]  /*0970*/  IMAD.HI.U32 R0, R6, R25, RZ ;  /* 0x0000001906007227 */ /* 0x000fe200078e00ff */
[----:B------:R-:W-:-:S02]  /*0980*/  @!P6 IADD3 R21, R21, -R4, RZ ;  /* 0x800000041515e210 */ /* 0x000fc40007ffe0ff */
[----:B------:R-:W-:Y:S01]  /*0990*/  @!P4 IADD3 R11, -R11, RZ, RZ ;  /* 0x000000ff0b0bc210 */ /* 0x000fe20007ffe1ff */
[----:B------:R-:W-:Y:S01]  /*09a0*/  IMAD R25, R0, R37, R25 ;  /* 0x0000002500197224 */ /* 0x000fe200078e0219 */
[C---:B------:R-:W-:Y:S02]  /*09b0*/  ISETP.GT.U32.AND P4, PT, R4.reuse, R17, PT ;  /* 0x000000110400720c */ /* 0x040fe40003f84070 */
[C---:B------:R-:W-:Y:S02]  /*09c0*/  ISETP.GT.U32.AND P0, PT, R4.reuse, R13, PT ;  /* 0x0000000d0400720c */ /* 0x040fe40003f04070 */
[----:B------:R-:W-:Y:S02]  /*09d0*/  IABS R27, R18 ;  /* 0x00000012001b7213 */ /* 0x000fe40000000000 */
[----:B------:R-:W-:Y:S02]  /*09e0*/  ISETP.GT.U32.AND P6, PT, R4, R21, PT ;  /* 0x000000150400720c */ /* 0x000fe40003fc4070 */
[----:B------:R-:W-:Y:S01]  /*09f0*/  @!P5 IADD3 R19, R19, -R4, RZ ;  /* 0x800000041313d210 */ /* 0x000fe20007ffe0ff */
[----:B------:R-:W-:Y:S01]  /*0a00*/  IMAD.HI.U32 R0, R6, R27, RZ ;  /* 0x0000001b06007227 */ /* 0x000fe200078e00ff */
[----:B------:R-:W-:-:S02]  /*0a10*/  LOP3.LUT R20, R14, 0x2c, R3, 0xfe, !PT ;  /* 0x0000002c0e147812 */ /* 0x000fc400078efe03 */
[----:B------:R-:W-:Y:S01]  /*0a20*/  ISETP.GT.U32.AND P5, PT, R4, R19, PT ;  /* 0x000000130400720c */ /* 0x000fe20003fa4070 */
[----:B------:R-:W-:Y:S01]  /*0a30*/  IMAD R27, R0, R37, R27 ;  /* 0x00000025001b7224 */ /* 0x000fe200078e021b */
[-C--:B------:R-:W-:Y:S02]  /*0a40*/  @!P4 IADD3 R17, R17, -R4.reuse, RZ ;  /* 0x800000041111c210 */ /* 0x080fe40007ffe0ff */
[-C--:B------:R-:W-:Y:S02]  /*0a50*/  @!P0 IADD3 R13, R13, -R4.reuse, RZ ;  /* 0x800000040d0d8210 */ /* 0x080fe40007ffe0ff */
[C---:B------:R-:W-:Y:S02]  /*0a60*/  ISETP.GT.U32.AND P4, PT, R4.reuse, R23, PT ;  /* 0x000000170400720c */ /* 0x040fe40003f84070 */
[----:B------:R-:W-:Y:S02]  /*0a70*/  @!P6 IADD3 R21, R21, -R4, RZ ;  /* 0x800000041515e210 */ /* 0x000fe40007ffe0ff */
[----:B------:R-:W-:-:S02]  /*0a80*/  ISETP.GT.U32.AND P6, PT, R4, R27, PT ;  /* 0x0000001b0400720c */ /* 0x000fc40003fc4070 */
[----:B------:R-:W-:Y:S02]  /*0a90*/  IABS R29, R20 ;  /* 0x00000014001d7213 */ /* 0x000fe40000000000 */
[----:B------:R-:W-:Y:S02]  /*0aa0*/  ISETP.GT.U32.AND P0, PT, R4, R13, PT ;  /* 0x0000000d0400720c */ /* 0x000fe40003f04070 */
[----:B------:R-:W-:Y:S01]  /*0ab0*/  LOP3.LUT R22, R14, 0x30, R3, 0xfe, !PT ;  /* 0x000000300e167812 */ /* 0x000fe200078efe03 */
[----:B------:R-:W-:Y:S01]  /*0ac0*/  IMAD.HI.U32 R0, R6, R29, RZ ;  /* 0x0000001d06007227 */ /* 0x000fe200078e00ff */
[----:B------:R-:W-:Y:S02]  /*0ad0*/  @!P5 IADD3 R19, R19, -R4, RZ ;  /* 0x800000041313d210 */ /* 0x000fe40007ffe0ff */
[----:B------:R-:W-:Y:S01]  /*0ae0*/  IABS R31, R22 ;  /* 0x00000016001f7213 */ /* 0x000fe20000000000 */
[----:B------:R-:W-:Y:S01]  /*0af0*/  IMAD R29, R0, R37, R29 ;  /* 0x00000025001d7224 */ /* 0x000fe200078e021d */
[----:B------:R-:W-:-:S02]  /*0b00*/  @!P4 IADD3 R23, R23, -R4, RZ ;  /* 0x800000041717c210 */ /* 0x000fc40007ffe0ff */
[----:B------:R-:W-:Y:S01]  /*0b10*/  ISETP.GE.AND P4, PT, R12, RZ, PT ;  /* 0x000000ff0c00720c */ /* 0x000fe20003f86270 */
[----:B------:R-:W-:Y:S01]  /*0b20*/  IMAD.HI.U32 R0, R6, R31, RZ ;  /* 0x0000001f06007227 */ /* 0x000fe200078e00ff */
[----:B------:R-:W-:Y:S02]  /*0b30*/  ISETP.GT.U32.AND P5, PT, R4, R25, PT ;  /* 0x000000190400720c */ /* 0x000fe40003fa4070 */
[----:B------:R-:W-:Y:S01]  /*0b40*/  LOP3.LUT R12, R14, 0x38, R3, 0xfe, !PT ;  /* 0x000000380e0c7812 */ /* 0x000fe200078efe03 */
[----:B------:R-:W-:Y:S01]  /*0b50*/  IMAD R31, R0, R37, R31 ;  /* 0x00000025001f7224 */ /* 0x000fe200078e021f */
[-C--:B------:R-:W-:Y:S02]  /*0b60*/  @!P6 IADD3 R27, R27, -R4.reuse, RZ ;  /* 0x800000041b1be210 */ /* 0x080fe40007ffe0ff */
[----:B------:R-:W-:Y:S02]  /*0b70*/  @!P0 IADD3 R13, R13, -R4, RZ ;  /* 0x800000040d0d8210 */ /* 0x000fe40007ffe0ff */
[----:B------:R-:W-:-:S02]  /*0b80*/  @!P1 IADD3 R19, -R19, RZ, RZ ;  /* 0x000000ff13139210 */ /* 0x000fc40007ffe1ff */
[----:B------:R-:W-:Y:S02]  /*0b90*/  IABS R35, R12 ;  /* 0x0000000c00237213 */ /* 0x000fe40000000000 */
[----:B------:R-:W-:Y:S02]  /*0ba0*/  ISETP.GT.U32.AND P1, PT, R4, R27, PT ;  /* 0x0000001b0400720c */ /* 0x000fe40003f24070 */
[----:B------:R-:W-:Y:S01]  /*0bb0*/  @!P3 IADD3 R13, -R13, RZ, RZ ;  /* 0x000000ff0d0db210 */ /* 0x000fe20007ffe1ff */
[----:B------:R-:W-:Y:S01]  /*0bc0*/  IMAD.HI.U32 R0, R6, R35, RZ ;  /* 0x0000002306007227 */ /* 0x000fe200078e00ff */
[----:B------:R-:W-:Y:S02]  /*0bd0*/  ISETP.GT.U32.AND P3, PT, R4, R31, PT ;  /* 0x0000001f0400720c */ /* 0x000fe40003f64070 */
[----:B------:R-:W-:Y:S01]  /*0be0*/  @!P5 IADD3 R25, R25, -R4, RZ ;  /* 0x800000041919d210 */ /* 0x000fe20007ffe0ff */
[----:B------:R-:W-:Y:S01]  /*0bf0*/  IMAD R35, R0, R37, R35 ;  /* 0x0000002500237224 */ /* 0x000fe200078e0223 */
[----:B------:R-:W-:-:S02]  /*0c00*/  @!P2 IADD3 R17, -R17, RZ, RZ ;  /* 0x000000ff1111a210 */ /* 0x000fc40007ffe1ff */
[----:B------:R-:W-:Y:S02]  /*0c10*/  LOP3.LUT R24, R14, 0x34, R3, 0xfe, !PT ;  /* 0x000000340e187812 */ /* 0x000fe400078efe03 */
[C---:B------:R-:W-:Y:S02]  /*0c20*/  ISETP.GT.U32.AND P2, PT, R4.reuse, R25, PT ;  /* 0x000000190400720c */ /* 0x040fe40003f44070 */
[-C--:B------:R-:W-:Y:S02]  /*0c30*/  @!P1 IADD3 R27, R27, -R4.reuse, RZ ;  /* 0x800000041b1b9210 */ /* 0x080fe40007ffe0ff */
[----:B------:R-:W-:Y:S02]  /*0c40*/  ISETP.GT.U32.AND P1, PT, R4, R35, PT ;  /* 0x000000230400720c */ /* 0x000fe40003f24070 */
[----:B------:R-:W-:Y:S02]  /*0c50*/  @!P3 IADD3 R31, R31, -R4, RZ ;  /* 0x800000041f1fb210 */ /* 0x000fe40007ffe0ff */
[----:B------:R-:W-:-:S02]  /*0c60*/  IABS R33, R24 ;  /* 0x0000001800217213 */ /* 0x000fc40000000000 */
[----:B------:R-:W-:Y:S02]  /*0c70*/  ISETP.GE.AND P3, PT, R16, RZ, PT ;  /* 0x000000ff1000720c */ /* 0x000fe40003f66270 */
[----:B------:R-:W-:Y:S02]  /*0c80*/  ISETP.GT.U32.AND P6, PT, R4, R23, PT ;  /* 0x000000170400720c */ /* 0x000fe40003fc4070 */
[----:B------:R-:W-:Y:S01]  /*0c90*/  ISETP.GE.AND P0, PT, R8, RZ, PT ;  /* 0x000000ff0800720c */ /* 0x000fe20003f06270 */
[----:B------:R-:W-:Y:S01]  /*0ca0*/  IMAD.HI.U32 R8, R6, R33, RZ ;  /* 0x0000002106087227 */ /* 0x000fe200078e00ff */
[-C--:B------:R-:W-:Y:S02]  /*0cb0*/  @!P2 IADD3 R25, R25, -R4.reuse, RZ ;  /* 0x800000041919a210 */ /* 0x080fe40007ffe0ff */
[----:B------:R-:W-:Y:S01]  /*0cc0*/  @!P1 IADD3 R35, R35, -R4, RZ ;  /* 0x8000000423239210 */ /* 0x000fe20007ffe0ff */
[----:B------:R-:W-:Y:S01]  /*0cd0*/  IMAD R33, R8, R37, R33 ;  /* 0x0000002508217224 */ /* 0x000fe200078e0221 */
[----:B------:R-:W-:-:S02]  /*0ce0*/  LOP3.LUT R8, R14, 0x3c, R3, 0xfe, !PT ;  /* 0x0000003c0e087812 */ /* 0x000fc400078efe03 */
[C---:B------:R-:W-:Y:S02]  /*0cf0*/  ISETP.GT.U32.AND P5, PT, R4.reuse, R29, PT ;  /* 0x0000001d0400720c */ /* 0x040fe40003fa4070 */
[----:B------:R-:W-:Y:S02]  /*0d00*/  @!P3 IADD3 R25, -R25, RZ, RZ ;  /* 0x000000ff1919b210 */ /* 0x000fe40007ffe1ff */
[----:B------:R-:W-:Y:S02]  /*0d10*/  @!P6 IADD3 R23, R23, -R4, RZ ;  /* 0x800000041717e210 */ /* 0x000fe40007ffe0ff */
[----:B------:R-:W-:Y:S02]  /*0d20*/  IABS R39, R8 ;  /* 0x0000000800277213 */ /* 0x000fe40000000000 */
[C---:B------:R-:W-:Y:S02]  /*0d30*/  ISETP.GT.U32.AND P3, PT, R4.reuse, R35, PT ;  /* 0x000000230400720c */ /* 0x040fe40003f64070 */
[----:B------:R-:W-:Y:S01]  /*0d40*/  ISETP.GT.U32.AND P6, PT, R4, R33, PT ;  /* 0x000000210400720c */ /* 0x000fe20003fc4070 */
[----:B------:R-:W-:Y:S01]  /*0d50*/  IMAD.HI.U32 R6, R6, R39, RZ ;  /* 0x0000002706067227 */ /* 0x000fe200078e00ff */
[----:B------:R-:W-:-:S02]  /*0d60*/  @!P4 IADD3 R23, -R23, RZ, RZ ;  /* 0x000000ff1717c210 */ /* 0x000fc40007ffe1ff */
[-C--:B------:R-:W-:Y:S01]  /*0d70*/  @!P5 IADD3 R29, R29, -R4.reuse, RZ ;  /* 0x800000041d1dd210 */ /* 0x080fe20007ffe0ff */
[----:B------:R-:W-:Y:S01]  /*0d80*/  IMAD R37, R6, R37, R39 ;  /* 0x0000002506257224 */ /* 0x000fe200078e0227 */
[----:B------:R-:W-:Y:S02]  /*0d90*/  @!P0 IADD3 R21, -R21, RZ, RZ ;  /* 0x000000ff15158210 */ /* 0x000fe40007ffe1ff */
[C---:B------:R-:W-:Y:S02]  /*0da0*/  ISETP.GT.U32.AND P5, PT, R4.reuse, R29, PT ;  /* 0x0000001d0400720c */ /* 0x040fe40003fa4070 */
[----:B------:R-:W-:Y:S02]  /*0db0*/  ISETP.GT.U32.AND P0, PT, R4, R31, PT ;  /* 0x0000001f0400720c */ /* 0x000fe40003f04070 */
[-C--:B------:R-:W-:Y:S02]  /*0dc0*/  @!P3 IADD3 R35, R35, -R4.reuse, RZ ;  /* 0x800000042323b210 */ /* 0x080fe40007ffe0ff */
[----:B------:R-:W-:-:S02]  /*0dd0*/  @!P6 IADD3 R33, R33, -R4, RZ ;  /* 0x800000042121e210 */ /* 0x000fc40007ffe0ff */
[C---:B------:R-:W-:Y:S02]  /*0de0*/  ISETP.GT.U32.AND P3, PT, R4.reuse, R37, PT ;  /* 0x000000250400720c */ /* 0x040fe40003f64070 */
[----:B------:R-:W-:Y:S02]  /*0df0*/  ISETP.GT.U32.AND P4, PT, R4, R33, PT ;  /* 0x000000210400720c */ /* 0x000fe40003f84070 */
[----:B------:R-:W-:Y:S02]  /*0e00*/  SHF.L.U32 R0, R10, 0x5, RZ ;  /* 0x000000050a007819 */ /* 0x000fe400000006ff */
[----:B------:R-:W-:Y:S02]  /*0e10*/  SHF.R.S32.HI R10, RZ, 0x1a, R10 ;  /* 0x0000001aff0a7819 */ /* 0x000fe4000001140a */
[----:B------:R-:W-:Y:S02]  /*0e20*/  LOP3.LUT R39, R0, R3, RZ, 0xfc, !PT ;  /* 0x0000000300277212 */ /* 0x000fe400078efcff */
[----:B------:R-:W-:-:S02]  /*0e30*/  SGXT R6, R10, 0x1 ;  /* 0x000000010a06781a */ /* 0x000fc40000000200 */
[C-C-:B------:R-:W-:Y:S02]  /*0e40*/  LOP3.LUT R41, R0.reuse, 0x4, R3.reuse, 0xfe, !PT ;  /* 0x0000000400297812 */ /* 0x140fe400078efe03 */
[-C--:B------:R-:W-:Y:S02]  /*0e50*/  @!P3 IADD3 R37, R37, -R4.reuse, RZ ;  /* 0x800000042525b210 */ /* 0x080fe40007ffe0ff */
[C-C-:B------:R-:W-:Y:S02]  /*0e60*/  LOP3.LUT R43, R0.reuse, 0x8, R3.reuse, 0xfe, !PT ;  /* 0x00000008002b7812 */ /* 0x140fe400078efe03 */
[----:B------:R-:W-:Y:S02]  /*0e70*/  LOP3.LUT R45, R0, 0xc, R3, 0xfe, !PT ;  /* 0x0000000c002d7812 */ /* 0x000fe400078efe03 */
[----:B------:R-:W-:Y:S02]  /*0e80*/  @!P4 IADD3 R33, R33, -R4, RZ ;  /* 0x800000042121c210 */ /* 0x000fe40007ffe0ff */
[----:B------:R-:W-:-:S02]  /*0e90*/  ISETP.GT.U32.AND P3, PT, R4, R37, PT ;  /* 0x000000250400720c */ /* 0x000fc40003f64070 */
[----:B------:R-:W-:Y:S02]  /*0ea0*/  ISETP.GE.AND P1, PT, R12, RZ, PT ;  /* 0x000000ff0c00720c */ /* 0x000fe40003f26270 */
[----:B------:R-:W-:Y:S02]  /*0eb0*/  ISETP.GE.AND P4, PT, R8, RZ, PT ;  /* 0x000000ff0800720c */ /* 0x000fe40003f86270 */
[C---:B------:R-:W-:Y:S02]  /*0ec0*/  LEA.HI R8, R6.reuse, R39, RZ, 0x7 ;  /* 0x0000002706087211 */ /* 0x040fe400078f38ff */
[C---:B------:R-:W-:Y:S02]  /*0ed0*/  LEA.HI R10, R6.reuse, R41, RZ, 0x7 ;  /* 0x00000029060a7211 */ /* 0x040fe400078f38ff */
[----:B------:R-:W-:Y:S02]  /*0ee0*/  LEA.HI R12, R6, R43, RZ, 0x7 ;  /* 0x0000002b060c7211 */ /* 0x000fe400078f38ff */
[----:B------:R-:W-:-:S02]  /*0ef0*/  @!P5 IADD3 R29, R29, -R4, RZ ;  /* 0x800000041d1dd210 */ /* 0x000fc40007ffe0ff */
[----:B------:R-:W-:Y:S02]  /*0f00*/  @!P0 IADD3 R31, R31, -R4, RZ ;  /* 0x800000041f1f8210 */ /* 0x000fe40007ffe0ff */
[----:B------:R-:W-:Y:S02]  /*0f10*/  LEA.HI R16, R6, R45, RZ, 0x7 ;  /* 0x0000002d06107211 */ /* 0x000fe400078f38ff */
[----:B------:R-:W-:Y:S02]  /*0f20*/  ISETP.GE.AND P2, PT, R18, RZ, PT ;  /* 0x000000ff1200720c */ /* 0x000fe40003f46270 */
[----:B------:R-:W-:Y:S02]  /*0f30*/  ISETP.GE.AND P5, PT, R20, RZ, PT ;  /* 0x000000ff1400720c */ /* 0x000fe40003fa6270 */
[----:B------:R-:W-:Y:S02]  /*0f40*/  ISETP.GE.AND P6, PT, R22, RZ, PT ;  /* 0x000000ff1600720c */ /* 0x000fe40003fc6270 */
[----:B------:R-:W-:-:S02]  /*0f50*/  ISETP.GE.AND P0, PT, R24, RZ, PT ;  /* 0x000000ff1800720c */ /* 0x000fc40003f06270 */
[----:B------:R-:W-:Y:S02]  /*0f60*/  LOP3.LUT R8, R8, 0xffffff80, RZ, 0xc0, !PT ;  /* 0xffffff8008087812 */ /* 0x000fe400078ec0ff */
[----:B------:R-:W-:Y:S02]  /*0f70*/  LOP3.LUT R10, R10, 0xffffff80, RZ, 0xc0, !PT ;  /* 0xffffff800a0a7812 */ /* 0x000fe400078ec0ff */
[----:B------:R-:W-:Y:S02]  /*0f80*/  LOP3.LUT R12, R12, 0xffffff80, RZ, 0xc0, !PT ;  /* 0xffffff800c0c7812 */ /* 0x000fe400078ec0ff */
[----:B------:R-:W-:Y:S02]  /*0f90*/  LOP3.LUT R16, R16, 0xffffff80, RZ, 0xc0, !PT ;  /* 0xffffff8010107812 */ /* 0x000fe400078ec0ff */
[----:B------:R-:W-:Y:S02]  /*0fa0*/  IADD3 R20, R39, -R8, RZ ;  /* 0x8000000827147210 */ /* 0x000fe40007ffe0ff */
[----:B------:R-:W-:-:S02]  /*0fb0*/  IADD3 R22, R41, -R10, RZ ;  /* 0x8000000a29167210 */ /* 0x000fc40007ffe0ff */
[----:B------:R-:W-:Y:S02]  /*0fc0*/  IADD3 R26, R43, -R12, RZ ;  /* 0x8000000c2b1a7210 */ /* 0x000fe40007ffe0ff */
[----:B------:R-:W-:Y:S02]  /*0fd0*/  IADD3 R28, R45, -R16, RZ ;  /* 0x800000102d1c7210 */ /* 0x000fe40007ffe0ff */
[C-C-:B------:R-:W-:Y:S02]  /*0fe0*/  LOP3.LUT R39, R0.reuse, 0x10, R3.reuse, 0xfe, !PT ;  /* 0x0000001000277812 */ /* 0x140fe400078efe03 */
[C-C-:B------:R-:W-:Y:S02]  /*0ff0*/  LOP3.LUT R41, R0.reuse, 0x14, R3.reuse, 0xfe, !PT ;  /* 0x0000001400297812 */ /* 0x140fe400078efe03 */
[C-C-:B------:R-:W-:Y:S02]  /*1000*/  LOP3.LUT R43, R0.reuse, 0x18, R3.reuse, 0xfe, !PT ;  /* 0x00000018002b7812 */ /* 0x140fe400078efe03 */
[----:B------:R-:W-:-:S02]  /*1010*/  LOP3.LUT R45, R0, 0x1c, R3, 0xfe, !PT ;  /* 0x0000001c002d7812 */ /* 0x000fc400078efe03 */
[----:B------:R-:W-:Y:S02]  /*1020*/  @!P3 IADD3 R37, R37, -R4, RZ ;  /* 0x800000042525b210 */ /* 0x000fe40007ffe0ff */
[----:B------:R-:W-:Y:S02]  /*1030*/  ISETP.NE.AND P3, PT, R2, RZ, PT ;  /* 0x000000ff0200720c */ /* 0x000fe40003f65270 */
[C---:B------:R-:W-:Y:S02]  /*1040*/  LEA.HI R8, R6.reuse, R39, RZ, 0x7 ;  /* 0x0000002706087211 */ /* 0x040fe400078f38ff */
[C---:B------:R-:W-:Y:S02]  /*1050*/  LEA.HI R10, R6.reuse, R41, RZ, 0x7 ;  /* 0x00000029060a7211 */ /* 0x040fe400078f38ff */
[----:B------:R-:W-:Y:S02]  /*1060*/  LEA.HI R12, R6, R43, RZ, 0x7 ;  /* 0x0000002b060c7211 */ /* 0x000fe400078f38ff */
[----:B------:R-:W-:-:S02]  /*1070*/  LOP3.LUT R2, RZ, R2, RZ, 0x33, !PT ;  /* 0x00000002ff027212 */ /* 0x000fc400078e33ff */
[----:B------:R-:W-:Y:S02]  /*1080*/  LEA.HI R6, R6, R45, RZ, 0x7 ;  /* 0x0000002d06067211 */ /* 0x000fe400078f38ff */
[----:B------:R-:W-:Y:S02]  /*1090*/  SHF.L.U32 R24, R15, 0x2, RZ ;  /* 0x000000020f187819 */ /* 0x000fe400000006ff */
[----:B------:R-:W-:Y:S02]  /*10a0*/  @!P2 IADD3 R27, -R27, RZ, RZ ;  /* 0x000000ff1b1ba210 */ /* 0x000fe40007ffe1ff */
[----:B------:R-:W-:Y:S02]  /*10b0*/  @!P5 IADD3 R29, -R29, RZ, RZ ;  /* 0x000000ff1d1dd210 */ /* 0x000fe40007ffe1ff */
[----:B------:R-:W-:Y:S02]  /*10c0*/  @!P6 IADD3 R31, -R31, RZ, RZ ;  /* 0x000000ff1f1fe210 */ /* 0x000fe40007ffe1ff */
[----:B------:R-:W-:-:S02]  /*10d0*/  @!P0 IADD3 R33, -R33, RZ, RZ ;  /* 0x000000ff21218210 */ /* 0x000fc40007ffe1ff */
[----:B------:R-:W-:Y:S02]  /*10e0*/  @!P1 IADD3 R35, -R35, RZ, RZ ;  /* 0x000000ff23239210 */ /* 0x000fe40007ffe1ff */
[----:B------:R-:W-:Y:S02]  /*10f0*/  @!P4 IADD3 R37, -R37, RZ, RZ ;  /* 0x000000ff2525c210 */ /* 0x000fe40007ffe1ff */
[----:B------:R-:W-:Y:S02]  /*1100*/  SEL R110, R2, R19, !P3 ;  /* 0x00000013026e7207 */ /* 0x000fe40005800000 */
[----:B------:R-:W-:Y:S02]  /*1110*/  LOP3.LUT R8, R8, 0xffffff80, RZ, 0xc0, !PT ;  /* 0xffffff8008087812 */ /* 0x000fe400078ec0ff */
[----:B------:R-:W-:Y:S02]  /*1120*/  LOP3.LUT R10, R10, 0xffffff80, RZ, 0xc0, !PT ;  /* 0xffffff800a0a7812 */ /* 0x000fe400078ec0ff */
[----:B------:R-:W-:-:S02]  /*1130*/  LOP3.LUT R12, R12, 0xffffff80, RZ, 0xc0, !PT ;  /* 0xffffff800c0c7812 */ /* 0x000fc400078ec0ff */
[----:B------:R-:W-:Y:S02]  /*1140*/  LOP3.LUT R6, R6, 0xffffff80, RZ, 0xc0, !PT ;  /* 0xffffff8006067812 */ /* 0x000fe400078ec0ff */
[----:B------:R-:W-:Y:S02]  /*1150*/  SEL R122, R2, R7, !P3 ;  /* 0x00000007027a7207 */ /* 0x000fe40005800000 */
[----:B------:R-:W-:Y:S02]  /*1160*/  LOP3.LUT R19, R24, 0x7c, RZ, 0xc0, !PT ;  /* 0x0000007c18137812 */ /* 0x000fe400078ec0ff */
[C---:B------:R-:W-:Y:S02]  /*1170*/  SEL R120, R2.reuse, R9, !P3 ;  /* 0x0000000902787207 */ /* 0x040fe40005800000 */
[----:B------:R-:W-:Y:S01]  /*1180*/  SEL R118, R2, R5, !P3 ;  /* 0x0000000502767207 */ /* 0x000fe20005800000 */
[--C-:B------:R-:W-:Y:S01]  /*1190*/  IMAD R122, R122, 0xac, R19.reuse ;  /* 0x000000ac7a7a7824 */ /* 0x100fe200078e0213 */
[----:B------:R-:W-:Y:S01]  /*11a0*/  SEL R116, R2, R11, !P3 ;  /* 0x0000000b02747207 */ /* 0x000fe20005800000 */
[--C-:B------:R-:W-:Y:S01]  /*11b0*/  IMAD R120, R120, 0xac, R19.reuse ;  /* 0x000000ac78787824 */ /* 0x100fe200078e0213 */
[----:B------:R-:W-:Y:S01]  /*11c0*/  SEL R114, R2, R13, !P3 ;  /* 0x0000000d02727207 */ /* 0x000fe20005800000 */
[--C-:B------:R-:W-:Y:S01]  /*11d0*/  IMAD R118, R118, 0xac, R19.reuse ;  /* 0x000000ac76767824 */ /* 0x100fe200078e0213 */
[----:B------:R-:W-:Y:S01]  /*11e0*/  SEL R112, R2, R17, !P3 ;  /* 0x0000001102707207 */ /* 0x000fe20005800000 */
[--C-:B------:R-:W-:Y:S01]  /*11f0*/  IMAD R116, R116, 0xac, R19.reuse ;  /* 0x000000ac74747824 */ /* 0x100fe200078e0213 */
[----:B------:R-:W-:Y:S01]  /*1200*/  SEL R108, R2, R21, !P3 ;  /* 0x00000015026c7207 */ /* 0x000fe20005800000 */
[----:B------:R-:W-:Y:S01]  /*1210*/  IMAD R114, R114, 0xac, R19 ;  /* 0x000000ac72727824 */ /* 0x000fe200078e0213 */
[----:B------:R-:W-:Y:S01]  /*1220*/  SEL R106, R2, R23, !P3 ;  /* 0x00000017026a7207 */ /* 0x000fe20005800000 */
[----:B------:R-:W-:Y:S01]  /*1230*/  IMAD.WIDE R122, R122, R93, c[0x0][0x160] ;  /* 0x000058007a7a7625 */ /* 0x000fe200078e025d */
[----:B------:R-:W-:-:S02]  /*1240*/  SEL R104, R2, R25, !P3 ;  /* 0x0000001902687207 */ /* 0x000fc40005800000 */
        /* <DEDUP_REMOVED lines=12> */
[C---:B------:R-:W-:Y:S01]  /*1310*/  LOP3.LUT R2, R3.reuse, 0x4, RZ, 0xfc, !PT ;  /* 0x0000000403027812 */ /* 0x040fe200078efcff */
[--C-:B------:R-:W-:Y:S01]  /*1320*/  IMAD R108, R108, 0xac, R19.reuse ;  /* 0x000000ac6c6c7824 */ /* 0x100fe200078e0213 */
[----:B------:R-:W-:Y:S01]  /*1330*/  LOP3.LUT R4, R3, 0x8, RZ, 0xfc, !PT ;  /* 0x0000000803047812 */ /* 0x000fe200078efcff */
[--C-:B------:R-:W-:Y:S01]  /*1340*/  IMAD R106, R106, 0xac, R19.reuse ;  /* 0x000000ac6a6a7824 */ /* 0x100fe200078e0213 */
[----:B------:R-:W-:Y:S01]  /*1350*/  IADD3 R30, R39, -R8, RZ ;  /* 0x80000008271e7210 */ /* 0x000fe20007ffe0ff */
[--C-:B------:R-:W-:Y:S01]  /*1360*/  IMAD R104, R104, 0xac, R19.reuse ;  /* 0x000000ac68687824 */ /* 0x100fe200078e0213 */
[----:B------:R-:W-:Y:S01]  /*1370*/  IADD3 R32, R41, -R10, RZ ;  /* 0x8000000a29207210 */ /* 0x000fe20007ffe0ff */
[--C-:B------:R-:W-:Y:S01]  /*1380*/  IMAD R102, R102, 0xac, R19.reuse ;  /* 0x000000ac66667824 */ /* 0x100fe200078e0213 */
[----:B------:R-:W-:Y:S01]  /*1390*/  IADD3 R34, R43, -R12, RZ ;  /* 0x8000000c2b227210 */ /* 0x000fe20007ffe0ff */
[--C-:B------:R-:W-:Y:S01]  /*13a0*/  IMAD R30, R30, 0xac, R19.reuse ;  /* 0x000000ac1e1e7824 */ /* 0x100fe200078e0213 */
[----:B------:R-:W-:Y:S01]  /*13b0*/  IADD3 R36, R45, -R6, RZ ;  /* 0x800000062d247210 */ /* 0x000fe20007ffe0ff */
[--C-:B------:R-:W-:Y:S01]  /*13c0*/  IMAD R32, R32, 0xac, R19.reuse ;  /* 0x000000ac20207824 */ /* 0x100fe200078e0213 */
[C---:B------:R-:W-:Y:S01]  /*13d0*/  LOP3.LUT R5, R3.reuse, 0xc, RZ, 0xfc, !PT ;  /* 0x0000000c03057812 */ /* 0x040fe200078efcff */
        /* <DEDUP_REMOVED lines=11> */
[----:B------:R-:W-:Y:S01]  /*1490*/  LOP3.LUT R11, R3, 0x24, RZ, 0xfc, !PT ;  /* 0x00000024030b7812 */ /* 0x000fe200078efcff */
[----:B------:R-:W-:Y:S01]  /*14a0*/  IMAD R37, R37, 0xac, R19 ;  /* 0x000000ac25257824 */ /* 0x000fe200078e0213 */
[C---:B------:R-:W-:Y:S01]  /*14b0*/  LOP3.LUT R12, R3.reuse, 0x28, RZ, 0xfc, !PT ;  /* 0x00000028030c7812 */ /* 0x040fe200078efcff */
[-C--:B------:R-:W-:Y:S01]  /*14c0*/  IMAD.WIDE R120, R120, R93.reuse, c[0x0][0x160] ;  /* 0x0000580078787625 */ /* 0x080fe200078e025d */
[C---:B------:R-:W-:Y:S01]  /*14d0*/  LOP3.LUT R13, R3.reuse, 0x2c, RZ, 0xfc, !PT ;  /* 0x0000002c030d7812 */ /* 0x040fe200078efcff */
[----:B------:R-:W-:Y:S01]  /*14e0*/  CS2R R44, SRZ ;  /* 0x00000000002c7805 */ /* 0x000fe2000001ff00 */
[C---:B------:R-:W-:Y:S01]  /*14f0*/  LOP3.LUT R16, R3.reuse, 0x30, RZ, 0xfc, !PT ;  /* 0x0000003003107812 */ /* 0x040fe200078efcff */
[----:B------:R-:W-:Y:S01]  /*1500*/  IMAD.WIDE R118, R118, R93, c[0x0][0x160] ;  /* 0x0000580076767625 */ /* 0x000fe200078e025d */
[----:B------:R-:W-:-:S02]  /*1510*/  LOP3.LUT R17, R3, 0x34, RZ, 0xfc, !PT ;  /* 0x0000003403117812 */ /* 0x000fc400078efcff */
[C---:B------:R-:W-:Y:S01]  /*1520*/  LEA R73, R3.reuse, R19, 0x7 ;  /* 0x0000001303497211 */ /* 0x040fe200078e38ff */
[-C--:B------:R-:W-:Y:S01]  /*1530*/  IMAD.WIDE R116, R116, R93.reuse, c[0x0][0x160] ;  /* 0x0000580074747625 */ /* 0x080fe200078e025d */
[C---:B------:R-:W-:Y:S02]  /*1540*/  LOP3.LUT R18, R3.reuse, 0x38, RZ, 0xfc, !PT ;  /* 0x0000003803127812 */ /* 0x040fe400078efcff */
[----:B------:R-:W-:Y:S01]  /*1550*/  LOP3.LUT R3, R3, 0x3c, RZ, 0xfc, !PT ;  /* 0x0000003c03037812 */ /* 0x000fe200078efcff */
[----:B------:R-:W-:Y:S01]  /*1560*/  IMAD.WIDE R114, R114, R93, c[0x0][0x160] ;  /* 0x0000580072727625 */ /* 0x000fe200078e025d */
[-C--:B------:R-:W-:Y:S02]  /*1570*/  LEA R2, R2, R19.reuse, 0x7 ;  /* 0x0000001302027211 */ /* 0x080fe400078e38ff */
[----:B------:R-:W-:Y:S01]  /*1580*/  LEA R4, R4, R19, 0x7 ;  /* 0x0000001304047211 */ /* 0x000fe200078e38ff */
[----:B------:R-:W-:Y:S01]  /*1590*/  IMAD.WIDE R112, R112, R93, c[0x0][0x160] ;  /* 0x0000580070707625 */ /* 0x000fe200078e025d */
[----:B------:R-:W-:-:S02]  /*15a0*/  LEA R5, R5, R19, 0x7 ;  /* 0x0000001305057211 */ /* 0x000fc400078e38ff */
[----:B------:R-:W-:Y:S01]  /*15b0*/  LEA R6, R6, R19, 0x7 ;  /* 0x0000001306067211 */ /* 0x000fe200078e38ff */
[-C--:B------:R-:W-:Y:S01]  /*15c0*/  IMAD.WIDE R110, R110, R93.reuse, c[0x0][0x160] ;  /* 0x000058006e6e7625 */ /* 0x080fe200078e025d */
[----:B------:R-:W-:Y:S02]  /*15d0*/  SHF.L.U32 R73, R73, 0x2, RZ ;  /* 0x0000000249497819 */ /* 0x000fe400000006ff */
[----:B------:R-:W-:Y:S01]  /*15e0*/  ISETP.GE.U32.AND P0, PT, R19, 0x2c, PT ;  /* 0x0000002c1300780c */ /* 0x000fe20003f06070 */
[----:B------:R-:W-:Y:S01]  /*15f0*/  IMAD.WIDE R108, R108, R93, c[0x0][0x160] ;  /* 0x000058006c6c7625 */ /* 0x000fe200078e025d */
[-C--:B------:R-:W-:Y:S01]  /*1600*/  LEA R7, R7, R19.reuse, 0x7 ;  /* 0x0000001307077211 */ /* 0x080fe200078e38ff */
[----:B------:R1:W-:Y:S01]  /*1610*/  LDGSTS.E.BYPASS.128 [R73], [R122.64] ;  /* 0x000000007a497fae */ /* 0x0003e2000b901c44 */
[----:B------:R-:W-:Y:S01]  /*1620*/  LEA R8, R8, R19, 0x7 ;  /* 0x0000001308087211 */ /* 0x000fe200078e38ff */
[----:B------:R-:W-:Y:S01]  /*1630*/  IMAD.WIDE R106, R106, R93, c[0x0][0x160] ;  /* 0x000058006a6a7625 */ /* 0x000fe200078e025d */
[----:B------:R-:W-:-:S02]  /*1640*/  LEA R9, R9, R19, 0x7 ;  /* 0x0000001309097211 */ /* 0x000fc400078e38ff */
[----:B------:R-:W-:Y:S01]  /*1650*/  LEA R10, R10, R19, 0x7 ;  /* 0x000000130a0a7211 */ /* 0x000fe200078e38ff */
[----:B------:R-:W-:Y:S01]  /*1660*/  IMAD.WIDE R104, R104, R93, c[0x0][0x160] ;  /* 0x0000580068687625 */ /* 0x000fe200078e025d */
[-C--:B------:R-:W-:Y:S02]  /*1670*/  LEA R11, R11, R19.reuse, 0x7 ;  /* 0x000000130b0b7211 */ /* 0x080fe400078e38ff */
[----:B------:R-:W-:Y:S01]  /*1680*/  LEA R12, R12, R19, 0x7 ;  /* 0x000000130c0c7211 */ /* 0x000fe200078e38ff */
[----:B------:R-:W-:Y:S01]  /*1690*/  IMAD.WIDE R102, R102, R93, c[0x0][0x160] ;  /* 0x0000580066667625 */ /* 0x000fe200078e025d */
[-C--:B------:R-:W-:Y:S02]  /*16a0*/  LEA R13, R13, R19.reuse, 0x7 ;  /* 0x000000130d0d7211 */ /* 0x080fe400078e38ff */
[----:B------:R-:W-:Y:S01]  /*16b0*/  LEA R16, R16, R19, 0x7 ;  /* 0x0000001310107211 */ /* 0x000fe200078e38ff */
[----:B------:R-:W-:Y:S01]  /*16c0*/  IMAD.WIDE R100, R100, R93, c[0x0][0x160] ;  /* 0x0000580064647625 */ /* 0x000fe200078e025d */
[----:B------:R-:W-:-:S02]  /*16d0*/  LEA R17, R17, R19, 0x7 ;  /* 0x0000001311117211 */ /* 0x000fc400078e38ff */
[----:B------:R-:W-:Y:S01]  /*16e0*/  LEA R21, R18, R19, 0x7 ;  /* 0x0000001312157211 */ /* 0x000fe200078e38ff */
[----:B------:R-:W-:Y:S01]  /*16f0*/  IMAD.WIDE R98, R98, R93, c[0x0][0x160] ;  /* 0x0000580062627625 */ /* 0x000fe200078e025d */
[----:B------:R-:W-:Y:S02]  /*1700*/  LEA R23, R3, R19, 0x7 ;  /* 0x0000001303177211 */ /* 0x000fe400078e38ff */
[----:B------:R-:W-:Y:S01]  /*1710*/  SHF.L.U32 R72, R2, 0x2, RZ ;  /* 0x0000000202487819 */ /* 0x000fe200000006ff */
[-C--:B------:R-:W-:Y:S01]  /*1720*/  IMAD.WIDE R96, R96, R93.reuse, c[0x0][0x160] ;  /* 0x0000580060607625 */ /* 0x080fe200078e025d */
[----:B------:R-:W-:Y:S02]  /*1730*/  SHF.L.U32 R19, R4, 0x2, RZ ;  /* 0x0000000204137819 */ /* 0x000fe400000006ff */
[----:B------:R-:W-:Y:S01]  /*1740*/  SHF.L.U32 R18, R5, 0x2, RZ ;  /* 0x0000000205127819 */ /* 0x000fe200000006ff */
[----:B------:R1:W-:Y:S01]  /*1750*/  LDGSTS.E.BYPASS.128 [R72], [R120.64] ;  /* 0x0000000078487fae */ /* 0x0003e2000b901c44 */
[----:B------:R-:W-:Y:S01]  /*1760*/  SHF.L.U32 R2, R6, 0x2, RZ ;  /* 0x0000000206027819 */ /* 0x000fe200000006ff */
[-C--:B------:R-:W-:Y:S01]  /*1770*/  IMAD.WIDE R90, R20, R93.reuse, c[0x0][0x168] ;  /* 0x00005a00145a7625 */ /* 0x080fe200078e025d */
        /* <DEDUP_REMOVED lines=22> */
[----:B------:R-:W-:Y:S01]  /*18e0*/  SHF.R.U32.HI R17, RZ, 0x3, R15 ;  /* 0x00000003ff117819 */ /* 0x000fe2000001160f */
[-C--:B------:R-:W-:Y:S01]  /*18f0*/  IMAD.WIDE R78, R34, R93.reuse, c[0x0][0x168] ;  /* 0x00005a00224e7625 */ /* 0x080fe200078e025d */
[----:B------:R-:W-:Y:S01]  /*1900*/  MOV R16, 0x3 ;  /* 0x0000000300107802 */ /* 0x000fe20000000f00 */
[----:B------:R1:W-:Y:S01]  /*1910*/  LDGSTS.E.BYPASS.128 [R6], [R106.64] ;  /* 0x000000006a067fae */ /* 0x0003e2000b901c44 */
[----:B------:R-:W-:Y:S01]  /*1920*/  SGXT.U32 R17, R17, 0x4 ;  /* 0x000000041111781a */ /* 0x000fe20000000000 */
[----:B------:R-:W-:Y:S01]  /*1930*/  IMAD.WIDE R76, R36, R93, c[0x0][0x168] ;  /* 0x00005a00244c7625 */ /* 0x000fe200078e025d */
[----:B------:R-:W-:Y:S01]  /*1940*/  CS2R R20, SRZ ;  /* 0x0000000000147805 */ /* 0x000fe2000001ff00 */
[----:B------:R1:W-:Y:S01]  /*1950*/  LDGSTS.E.BYPASS.128 [R7], [R104.64] ;  /* 0x0000000068077fae */ /* 0x0003e2000b901c44 */
[----:B------:R-:W-:Y:S01]  /*1960*/  LOP3.LUT R14, R14, R17, RZ, 0xfc, !PT ;  /* 0x000000110e0e7212 */ /* 0x000fe200078efcff */
[-C--:B------:R-:W-:Y:S01]  /*1970*/  IMAD.WIDE R94, R94, R93.reuse, c[0x0][0x160] ;  /* 0x000058005e5e7625 */ /* 0x080fe200078e025d */
[----:B------:R-:W-:Y:S01]  /*1980*/  SHF.L.U32 R17, R15, 0x6, RZ ;  /* 0x000000060f117819 */ /* 0x000fe200000006ff */
[----:B------:R1:W-:Y:S01]  /*1990*/  LDGSTS.E.BYPASS.128 [R8], [R102.64] ;  /* 0x0000000066087fae */ /* 0x0003e2000b901c44 */
[----:B------:R-:W-:Y:S01]  /*19a0*/  CS2R R22, SRZ ;  /* 0x0000000000167805 */ /* 0x000fe2000001ff00 */
[----:B------:R-:W-:Y:S01]  /*19b0*/  IMAD.WIDE R92, R37, R93, c[0x0][0x160] ;  /* 0x00005800255c7625 */ /* 0x000fe200078e025d */
[----:B------:R-:W-:Y:S01]  /*19c0*/  LOP3.LUT R17, R17, 0x7e00, RZ, 0xc0, !PT ;  /* 0x00007e0011117812 */ /* 0x000fe200078ec0ff */
[----:B------:R1:W-:Y:S01]  /*19d0*/  LDGSTS.E.BYPASS.128 [R9], [R100.64] ;  /* 0x0000000064097fae */ /* 0x0003e2000b901c44 */
[----:B------:R-:W-:-:S03]  /*19e0*/  LOP3.LUT R15, R24, 0x1c, RZ, 0xc0, !PT ;  /* 0x0000001c180f7812 */ /* 0x000fc600078ec0ff */
[----:B------:R1:W-:Y:S04]  /*19f0*/  LDGSTS.E.BYPASS.128 [R10], [R98.64] ;  /* 0x00000000620a7fae */ /* 0x0003e8000b901c44 */
[----:B------:R1:W-:Y:S04]  /*1a00*/  LDGSTS.E.BYPASS.128 [R11], [R96.64] ;  /* 0x00000000600b7fae */ /* 0x0003e8000b901c44 */
[----:B------:R1:W-:Y:S04]  /*1a10*/  LDGSTS.E.BYPASS.128 [R12], [R94.64] ;  /* 0x000000005e0c7fae */ /* 0x0003e8000b901c44 */
[----:B------:R1:W-:Y:S04]  /*1a20*/  LDGSTS.E.BYPASS.128 [R13], [R92.64] ;  /* 0x000000005c0d7fae */ /* 0x0003e8000b901c44 */
[----:B------:R-:W0:Y:S04]  /*1a30*/  LDGDEPBAR ;  /* 0x00000000000079af */ /* 0x000e280000000000 */
[----:B------:R1:W-:Y:S04]  /*1a40*/  LDGSTS.E.BYPASS.128 [R73+0x20000], [R90.64] ;  /* 0x200000005a497fae */ /* 0x0003e8000b901c44 */
[----:B------:R1:W-:Y:S04]  /*1a50*/  LDGSTS.E.BYPASS.128 [R72+0x20000], [R88.64] ;  /* 0x2000000058487fae */ /* 0x0003e8000b901c44 */
[----:B------:R1:W-:Y:S04]  /*1a60*/  LDGSTS.E.BYPASS.128 [R19+0x20000], [R86.64] ;  /* 0x2000000056137fae */ /* 0x0003e8000b901c44 */
[----:B------:R1:W-:Y:S04]  /*1a70*/  LDGSTS.E.BYPASS.128 [R18+0x20000], [R84.64] ;  /* 0x2000000054127fae */ /* 0x0003e8000b901c44 */
[----:B------:R1:W-:Y:S04]  /*1a80*/  LDGSTS.E.BYPASS.128 [R2+0x20000], [R82.64] ;  /* 0x2000000052027fae */ /* 0x0003e8000b901c44 */
[----:B------:R1:W-:Y:S04]  /*1a90*/  LDGSTS.E.BYPASS.128 [R3+0x20000], [R80.64] ;  /* 0x2000000050037fae */ /* 0x0003e8000b901c44 */
[----:B------:R1:W-:Y:S04]  /*1aa0*/  LDGSTS.E.BYPASS.128 [R4+0x20000], [R78.64] ;  /* 0x200000004e047fae */ /* 0x0003e8000b901c44 */
[----:B------:R1:W-:Y:S04]  /*1ab0*/  LDGSTS.E.BYPASS.128 [R5+0x20000], [R76.64] ;  /* 0x200000004c057fae */ /* 0x0003e8000b901c44 */
[----:B------:R-:W0:Y:S04]  /*1ac0*/  LDGDEPBAR ;  /* 0x00000000000079af */ /* 0x000e280000000000 */
[----:B------:R-:W-:Y:S06]  /*1ad0*/  BAR.SYNC 0x0 ;  /* 0x0000000000007b1d */ /* 0x000fec0000000000 */
[----:B------:R-:W-:Y:S01]  /*1ae0*/  @!PT LDS RZ, [RZ] ;  /* 0x00000000fffff984 */ /* 0x000fe20000000800 */
[----:B------:R-:W-:Y:S01]  /*1af0*/  @!PT LDS RZ, [RZ] ;  /* 0x00000000fffff984 */ /* 0x000fe20000000800 */
[----:B------:R-:W-:Y:S01]  /*1b00*/  @!PT LDS RZ, [RZ] ;  /* 0x00000000fffff984 */ /* 0x000fe20000000800 */
[----:B------:R1:W-:Y:S04]  /*1b10*/  LDGSTS.E.BYPASS.128 [R73+0x8000], [R122.64+0x200], !P0 ;  /* 0x080002007a497fae */ /* 0x0003e8000c101c44 */
        /* <DEDUP_REMOVED lines=15> */
[----:B------:R-:W0:Y:S04]  /*1c10*/  LDGDEPBAR ;  /* 0x00000000000079af */ /* 0x000e280000000000 */
        /* <DEDUP_REMOVED lines=9> */
[----:B------:R-:W-:Y:S06]  /*1cb0*/  BAR.SYNC 0x0 ;  /* 0x0000000000007b1d */ /* 0x000fec0000000000 */
[----:B------:R-:W-:Y:S01]  /*1cc0*/  @!PT LDS RZ, [RZ] ;  /* 0x00000000fffff984 */ /* 0x000fe20000000800 */
[----:B------:R-:W-:Y:S01]  /*1cd0*/  @!PT LDS RZ, [RZ] ;  /* 0x00000000fffff984 */ /* 0x000fe20000000800 */
[----:B------:R-:W-:Y:S01]  /*1ce0*/  @!PT LDS RZ, [RZ] ;  /* 0x00000000fffff984 */ /* 0x000fe20000000800 */
[----:B------:R1:W-:Y:S04]  /*1cf0*/  LDGSTS.E.BYPASS.128 [R73+0x10000], [R122.64+0x400], !PT ;  /* 0x100004007a497fae */ /* 0x0003e8000f901c44 */
        /* <DEDUP_REMOVED lines=15> */
[----:B------:R-:W0:Y:S04]  /*1df0*/  LDGDEPBAR ;  /* 0x00000000000079af */ /* 0x000e280000000000 */
        /* <DEDUP_REMOVED lines=37> */
[----:B------:R1:W-:Y:S01]  /*2050*/  LDGSTS.E.BYPASS.128 [R5+0x2c000], [R76.64+0x600], !PT ;  /* 0x2c0006004c057fae */ /* 0x0003e2000f901c44 */
[----:B------:R-:W-:-:S02]  /*2060*/  UMOV UR4, URZ ;  /* 0x0000003f00047c82 */ /* 0x000fc40008000000 */
[----:B------:R-:W-:Y:S01]  /*2070*/  UMOV UR5, URZ ;  /* 0x0000003f00057c82 */ /* 0x000fe20008000000 */
[----:B------:R-:W0:Y:S01]  /*2080*/  LDGDEPBAR ;  /* 0x00000000000079af */ /* 0x000e220000000000 */
[----:B------:R-:W-:-:S04]  /*2090*/  DEPBAR.LE SB0, 0x6 ;  /* 0x000081800000791a */ /* 0x000fc80000000000 */
[----:B-1----:R-:W-:Y:S06]  /*20a0*/  BAR.SYNC 0x0 ;  /* 0x0000000000007b1d */ /* 0x002fec0000000000 */
.L_x_1:
[----:B------:R-:W-:Y:S01]  /*20b0*/  LEA R74, R15, UR8, 0x9 ;  /* 0x000000080f4a7c11 */ /* 0x000fe2000f8e48ff */
[----:B------:R-:W-:Y:S01]  /*20c0*/  LDS.128 R36, [R17.X4+UR4+0x200] ;  /* 0x0002000411247984 */ /* 0x000fe20008004c00 */
[----:B------:R-:W-:Y:S01]  /*20d0*/  IADD3 R16, R16, 0x1, RZ ;  /* 0x0000000110107810 */ /* 0x000fe20007ffe0ff */
[----:B------:R-:W-:Y:S02]  /*20e0*/  ULDC.64 UR10, c[0x0][0x118] ;  /* 0x00004600000a7ab9 */ /* 0x000fe40000000a00 */
[----:B------:R-:W1:Y:S01]  /*20f0*/  LDS.128 R60, [R74] ;  /* 0x000000004a3c7984 */ /* 0x000e620000000c00 */
[C---:B------:R-:W-:Y:S01]  /*2100*/  ISETP.GE.AND P0, PT, R16.reuse, 0x4, PT ;  /* 0x000000041000780c */ /* 0x040fe20003f06270 */
[----:B------:R-:W-:Y:S02]  /*2110*/  UIADD3 UR5, UR5, 0x1, URZ ;  /* 0x0000000105057890 */ /* 0x000fe4000fffe03f */
[----:B------:R-:W2:Y:S01]  /*2120*/  LDS.128 R32, [R17.X4+UR4+0x400] ;  /* 0x0004000411207984 */ /* 0x000ea20008004c00 */
[----:B------:R-:W-:Y:S01]  /*2130*/  SEL R16, R16, RZ, !P0 ;  /* 0x000000ff10107207 */ /* 0x000fe20004000000 */
[----:B------:R-:W-:-:S02]  /*2140*/  UISETP.GE.AND UP1, UPT, UR5, 0x4, UPT ;  /* 0x000000040500788c */ /* 0x000fc4000bf26270 */
[----:B------:R-:W3:Y:S02]  /*2150*/  LDS.128 R28, [R17.X4+UR4+0x600] ;  /* 0x00060004111c7984 */ /* 0x000ee40008004c00 */
[----:B------:R-:W-:Y:S02]  /*2160*/  USEL UR5, UR5, URZ, !UP1 ;  /* 0x0000003f05057287 */ /* 0x000fe4000c800000 */
[----:B------:R-:W4:Y:S02]  /*2170*/  LDS.128 R40, [R17.X4+UR4] ;  /* 0x0000000411287984 */ /* 0x000f240008004c00 */
[----:B------:R-:W-:Y:S02]  /*2180*/  ULEA UR8, UR5, 0x20000, 0xe ;  /* 0x0002000005087891 */ /* 0x000fe4000f8e703f */
[----:B------:R-:W4:Y:S04]  /*2190*/  LDS.128 R64, [R74+0x200] ;  /* 0x000200004a407984 */ /* 0x000f280000000c00 */
[----:B------:R-:W4:Y:S04]  /*21a0*/  LDS.128 R56, [R74+0x400] ;  /* 0x000400004a387984 */ /* 0x000f280000000c00 */
[----:B------:R-:W4:Y:S01]  /*21b0*/  LDS.128 R24, [R74+0x600] ;  /* 0x000600004a187984 */ /* 0x000f220000000c00 */
[-C--:B-1----:R-:W-:Y:S01]  /*21c0*/  FFMA R48, R36, R60.reuse, R48 ;  /* 0x0000003c24307223 */ /* 0x082fe20000000030 */
[----:B--2---:R-:W-:-:S03]  /*21d0*/  FFMA R44, R32, R60, R44 ;  /* 0x0000003c202c7223 */ /* 0x004fc6000000002c */
[-C--:B------:R-:W-:Y:S01]  /*21e0*/  FFMA R69, R37, R61.reuse, R48 ;  /* 0x0000003d25457223 */ /* 0x080fe20000000030 */
[-C--:B---3--:R-:W-:Y:S01]  /*21f0*/  FFMA R20, R28, R60.reuse, R20 ;  /* 0x0000003c1c147223 */ /* 0x088fe20000000014 */
[-C--:B------:R-:W-:Y:S01]  /*2200*/  FFMA R71, R33, R61.reuse, R44 ;  /* 0x0000003d21477223 */ /* 0x080fe2000000002c */
[----:B----4-:R-:W-:Y:S02]  /*2210*/  FFMA R52, R40, R60, R52 ;  /* 0x0000003c28347223 */ /* 0x010fe40000000034 */
[-C--:B------:R-:W-:Y:S01]  /*2220*/  FFMA R125, R29, R61.reuse, R20 ;  /* 0x0000003d1d7d7223 */ /* 0x080fe20000000014 */
[----:B------:R-:W-:Y:S01]  /*2230*/  FFMA R60, R34, R62, R71 ;  /* 0x0000003e223c7223 */ /* 0x000fe20000000047 */
[-C--:B------:R-:W-:Y:S01]  /*2240*/  FFMA R20, R40, R64.reuse, R53 ;  /* 0x0000004028147223 */ /* 0x080fe20000000035 */
[-C--:B------:R-:W-:Y:S01]  /*2250*/  FFMA R44, R36, R64.reuse, R49 ;  /* 0x00000040242c7223 */ /* 0x080fe20000000031 */
[-C--:B------:R-:W-:Y:S01]  /*2260*/  FFMA R48, R32, R64.reuse, R45 ;  /* 0x0000004020307223 */ /* 0x080fe2000000002d */
[C---:B------:R-:W-:Y:S01]  /*2270*/  FFMA R75, R41.reuse, R61, R52 ;  /* 0x0000003d294b7223 */ /* 0x040fe20000000034 */
[----:B------:R-:W-:Y:S01]  /*2280*/  FFMA R64, R28, R64, R21 ;  /* 0x000000401c407223 */ /* 0x000fe20000000015 */
[-C--:B------:R-:W-:Y:S01]  /*2290*/  FFMA R21, R41, R65.reuse, R20 ;  /* 0x0000004129157223 */ /* 0x080fe20000000014 */
[-C--:B------:R-:W-:Y:S01]  /*22a0*/  FFMA R45, R37, R65.reuse, R44 ;  /* 0x00000041252d7223 */ /* 0x080fe2000000002c */
[-C--:B------:R-:W-:Y:S01]  /*22b0*/  FFMA R49, R33, R65.reuse, R48 ;  /* 0x0000004121317223 */ /* 0x080fe20000000030 */
[-C--:B------:R-:W-:Y:S01]  /*22c0*/  FFMA R50, R36, R56.reuse, R50 ;  /* 0x0000003824327223 */ /* 0x080fe20000000032 */
[-C--:B------:R-:W-:Y:S01]  /*22d0*/  FFMA R46, R32, R56.reuse, R46 ;  /* 0x00000038202e7223 */ /* 0x080fe2000000002e */
[-C--:B------:R-:W-:Y:S01]  /*22e0*/  FFMA R54, R40, R56.reuse, R54 ;  /* 0x0000003828367223 */ /* 0x080fe20000000036 */
[----:B------:R-:W-:Y:S01]  /*22f0*/  FFMA R22, R28, R56, R22 ;  /* 0x000000381c167223 */ /* 0x000fe20000000016 */
[-C--:B------:R-:W-:Y:S01]  /*2300*/  FFMA R75, R42, R62.reuse, R75 ;  /* 0x0000003e2a4b7223 */ /* 0x080fe2000000004b */
[-C--:B------:R-:W-:Y:S01]  /*2310*/  FFMA R61, R38, R62.reuse, R69 ;  /* 0x0000003e263d7223 */ /* 0x080fe20000000045 */
[----:B------:R-:W-:Y:S01]  /*2320*/  FFMA R53, R29, R65, R64 ;  /* 0x000000411d357223 */ /* 0x000fe20000000040 */
[----:B------:R-:W-:Y:S01]  /*2330*/  FFMA R62, R30, R62, R125 ;  /* 0x0000003e1e3e7223 */ /* 0x000fe2000000007d */
[-C--:B------:R-:W-:Y:S01]  /*2340*/  FFMA R124, R42, R66.reuse, R21 ;  /* 0x000000422a7c7223 */ /* 0x080fe20000000015 */
[-C--:B------:R-:W-:Y:S01]  /*2350*/  FFMA R65, R38, R66.reuse, R45 ;  /* 0x0000004226417223 */ /* 0x080fe2000000002d */
[----:B------:R-:W-:Y:S01]  /*2360*/  FFMA R64, R34, R66, R49 ;  /* 0x0000004222407223 */ /* 0x000fe20000000031 */
[-C--:B------:R-:W-:Y:S01]  /*2370*/  FFMA R21, R37, R57.reuse, R50 ;  /* 0x0000003925157223 */ /* 0x080fe20000000032 */
        /* <DEDUP_REMOVED lines=10> */
[C---:B------:R-:W-:Y:S01]  /*2420*/  FFMA R58, R30.reuse, R58, R49 ;  /* 0x0000003a1e3a7223 */ /* 0x040fe20000000031 */
[-C--:B------:R-:W-:Y:S01]  /*2430*/  FFMA R41, R41, R25.reuse, R40 ;  /* 0x0000001929297223 */ /* 0x080fe20000000028 */
[-C--:B------:R-:W-:Y:S01]  /*2440*/  FFMA R37, R37, R25.reuse, R36 ;  /* 0x0000001925257223 */ /* 0x080fe20000000024 */
[-C--:B------:R-:W-:Y:S01]  /*2450*/  FFMA R33, R33, R25.reuse, R32 ;  /* 0x0000001921217223 */ /* 0x080fe20000000020 */
[----:B------:R-:W-:Y:S01]  /*2460*/  FFMA R66, R30, R66, R53 ;  /* 0x000000421e427223 */ /* 0x000fe20000000035 */
[----:B------:R-:W-:Y:S01]  /*2470*/  FFMA R25, R29, R25, R24 ;  /* 0x000000191d197223 */ /* 0x000fe20000000018 */
[----:B------:R-:W-:Y:S01]  /*2480*/  LDS.128 R68, [R17.X4+UR4+0x10] ;  /* 0x0000100411447984 */ /* 0x000fe20008004c00 */
[-C--:B------:R-:W-:Y:S01]  /*2490*/  FFMA R42, R42, R26.reuse, R41 ;  /* 0x0000001a2a2a7223 */ /* 0x080fe20000000029 */
[-C--:B------:R-:W-:Y:S01]  /*24a0*/  FFMA R38, R38, R26.reuse, R37 ;  /* 0x0000001a26267223 */ /* 0x080fe20000000025 */
[-C--:B------:R-:W-:Y:S01]  /*24b0*/  FFMA R34, R34, R26.reuse, R33 ;  /* 0x0000001a22227223 */ /* 0x080fe20000000021 */
[----:B------:R-:W1:Y:S01]  /*24c0*/  LDS.128 R44, [R74+0x210] ;  /* 0x000210004a2c7984 */ /* 0x000e620000000c00 */
[----:B------:R-:W-:Y:S01]  /*24d0*/  FFMA R26, R30, R26, R25 ;  /* 0x0000001a1e1a7223 */ /* 0x000fe20000000019 */
[-C--:B------:R-:W-:Y:S01]  /*24e0*/  FFMA R30, R39, R67.reuse, R65 ;  /* 0x00000043271e7223 */ /* 0x080fe20000000041 */
[-C--:B------:R-:W-:Y:S01]  /*24f0*/  FFMA R29, R35, R67.reuse, R64 ;  /* 0x00000043231d7223 */ /* 0x080fe20000000040 */
[----:B------:R-:W2:Y:S01]  /*2500*/  LDS.128 R48, [R74+0x610] ;  /* 0x000610004a307984 */ /* 0x000ea20000000c00 */
[-C--:B------:R-:W-:Y:S01]  /*2510*/  FFMA R124, R43, R67.reuse, R124 ;  /* 0x000000432b7c7223 */ /* 0x080fe2000000007c */
[----:B------:R-:W-:Y:S01]  /*2520*/  FFMA R28, R31, R67, R66 ;  /* 0x000000431f1c7223 */ /* 0x000fe20000000042 */
[-C--:B------:R-:W-:Y:S01]  /*2530*/  FFMA R36, R39, R59.reuse, R57 ;  /* 0x0000003b27247223 */ /* 0x080fe20000000039 */
[----:B------:R-:W3:Y:S01]  /*2540*/  LDS.128 R20, [R74+0x10] ;  /* 0x000010004a147984 */ /* 0x000ee20000000c00 */
[-C--:B------:R-:W-:Y:S01]  /*2550*/  FFMA R33, R35, R59.reuse, R56 ;  /* 0x0000003b23217223 */ /* 0x080fe20000000038 */
[-C--:B------:R-:W-:Y:S01]  /*2560*/  FFMA R125, R43, R59.reuse, R125 ;  /* 0x0000003b2b7d7223 */ /* 0x080fe2000000007d */
[----:B------:R-:W-:Y:S01]  /*2570*/  FFMA R32, R31, R59, R58 ;  /* 0x0000003b1f207223 */ /* 0x000fe2000000003a */
[----:B------:R-:W4:Y:S01]  /*2580*/  LDS.128 R52, [R74+0x410] ;  /* 0x000410004a347984 */ /* 0x000f220000000c00 */
[-C--:B------:R-:W-:Y:S01]  /*2590*/  FFMA R75, R43, R63.reuse, R75 ;  /* 0x0000003f2b4b7223 */ /* 0x080fe2000000004b */
[-C--:B------:R-:W-:Y:S01]  /*25a0*/  FFMA R61, R39, R63.reuse, R61 ;  /* 0x0000003f273d7223 */ /* 0x080fe2000000003d */
[----:B------:R-:W-:Y:S01]  /*25b0*/  FFMA R62, R31, R63, R62 ;  /* 0x0000003f1f3e7223 */ /* 0x000fe2000000003e */
[----:B------:R-:W4:Y:S01]  /*25c0*/  LDS.128 R64, [R17.X4+UR4+0x210] ;  /* 0x0002100411407984 */ /* 0x000f220008004c00 */
[-C--:B------:R-:W-:Y:S01]  /*25d0*/  FFMA R43, R43, R27.reuse, R42 ;  /* 0x0000001b2b2b7223 */ /* 0x080fe2000000002a */
[-C--:B------:R-:W-:Y:S01]  /*25e0*/  FFMA R39, R39, R27.reuse, R38 ;  /* 0x0000001b27277223 */ /* 0x080fe20000000026 */
[-C--:B------:R-:W-:Y:S01]  /*25f0*/  FFMA R34, R35, R27.reuse, R34 ;  /* 0x0000001b23227223 */ /* 0x080fe20000000022 */
[----:B------:R-:W4:Y:S01]  /*2600*/  LDS.128 R56, [R17.X4+UR4+0x410] ;  /* 0x0004100411387984 */ /* 0x000f220008004c00 */
[----:B------:R-:W-:Y:S01]  /*2610*/  FFMA R31, R31, R27, R26 ;  /* 0x0000001b1f1f7223 */ /* 0x000fe2000000001a */
[----:B------:R-:W-:-:S02]  /*2620*/  FFMA R60, R35, R63, R60 ;  /* 0x0000003f233c7223 */ /* 0x000fc4000000003c */
[----:B------:R-:W4:Y:S01]  /*2630*/  LDS.128 R24, [R17.X4+UR4+0x610] ;  /* 0x0006100411187984 */ /* 0x000f220008004c00 */
[C---:B-1----:R-:W-:Y:S01]  /*2640*/  FFMA R124, R68.reuse, R44, R124 ;  /* 0x0000002c447c7223 */ /* 0x042fe2000000007c */
[----:B--2---:R-:W-:-:S03]  /*2650*/  FFMA R40, R68, R48, R43 ;  /* 0x0000003044287223 */ /* 0x004fc6000000002b */
[C---:B------:R-:W-:Y:S01]  /*2660*/  FFMA R41, R69.reuse, R45, R124 ;  /* 0x0000002d45297223 */ /* 0x040fe2000000007c */
[C---:B---3--:R-:W-:Y:S01]  /*2670*/  FFMA R38, R68.reuse, R20, R75 ;  /* 0x0000001444267223 */ /* 0x048fe2000000004b */
[C---:B------:R-:W-:Y:S01]  /*2680*/  FFMA R35, R69.reuse, R49, R40 ;  /* 0x0000003145237223 */ /* 0x040fe20000000028 */
[----:B----4-:R-:W-:Y:S02]  /*2690*/  FFMA R68, R68, R52, R125 ;  /* 0x0000003444447223 */ /* 0x010fe4000000007d */
[C---:B------:R-:W-:Y:S02]  /*26a0*/  FFMA R75, R69.reuse, R21, R38 ;  /* 0x00000015454b7223 */ /* 0x040fe40000000026 */
[----:B------:R-:W-:Y:S01]  /*26b0*/  FFMA R37, R69, R53, R68 ;  /* 0x0000003545257223 */ /* 0x000fe20000000044 */
[C---:B------:R-:W-:Y:S01]  /*26c0*/  FFMA R38, R64.reuse, R20, R61 ;  /* 0x0000001440267223 */ /* 0x040fe2000000003d */
[C---:B------:R-:W-:Y:S01]  /*26d0*/  FFMA R30, R64.reuse, R44, R30 ;  /* 0x0000002c401e7223 */ /* 0x040fe2000000001e */
[C---:B------:R-:W-:Y:S01]  /*26e0*/  FFMA R36, R64.reuse, R52, R36 ;  /* 0x0000003440247223 */ /* 0x040fe20000000024 */
        /* <DEDUP_REMOVED lines=23> */
[----:B------:R-:W-:Y:S01]  /*2860*/  FFMA R32, R24, R52, R32 ;  /* 0x0000003418207223 */ /* 0x000fe20000000020 */
[C---:B------:R-:W-:Y:S01]  /*2870*/  FFMA R124, R58.reuse, R22, R37 ;  /* 0x000000163a7c7223 */ /* 0x040fe20000000025 */
[C---:B------:R-:W-:Y:S01]  /*2880*/  FFMA R56, R58.reuse, R46, R35 ;  /* 0x0000002e3a387223 */ /* 0x040fe20000000023 */
[C---:B------:R-:W-:Y:S01]  /*2890*/  FFMA R57, R58.reuse, R54, R33 ;  /* 0x000000363a397223 */ /* 0x040fe20000000021 */
[----:B------:R-:W-:Y:S01]  /*28a0*/  FFMA R58, R58, R50, R29 ;  /* 0x000000323a3a7223 */ /* 0x000fe2000000001d */
[----:B------:R-:W-:Y:S01]  /*28b0*/  FFMA R24, R24, R48, R31 ;  /* 0x0000003018187223 */ /* 0x000fe2000000001f */
[C---:B------:R-:W-:Y:S01]  /*28c0*/  FFMA R21, R25.reuse, R21, R62 ;  /* 0x0000001519157223 */ /* 0x040fe2000000003e */
[C---:B------:R-:W-:Y:S01]  /*28d0*/  FFMA R45, R25.reuse, R45, R28 ;  /* 0x0000002d192d7223 */ /* 0x040fe2000000001c */
[C---:B------:R-:W-:Y:S01]  /*28e0*/  FFMA R53, R25.reuse, R53, R32 ;  /* 0x0000003519357223 */ /* 0x040fe20000000020 */
[----:B------:R-:W-:Y:S01]  /*28f0*/  LDS.128 R60, [R17.X4+UR4+0x20] ;  /* 0x00002004113c7984 */ /* 0x000fe20008004c00 */
[----:B------:R-:W-:Y:S01]  /*2900*/  FFMA R25, R25, R49, R24 ;  /* 0x0000003119197223 */ /* 0x000fe20000000018 */
[C---:B------:R-:W-:Y:S01]  /*2910*/  FFMA R22, R26.reuse, R22, R21 ;  /* 0x000000161a167223 */ /* 0x040fe20000000015 */
[C---:B------:R-:W-:Y:S01]  /*2920*/  FFMA R24, R26.reuse, R46, R45 ;  /* 0x0000002e1a187223 */ /* 0x040fe2000000002d */
[----:B------:R-:W1:Y:S01]  /*2930*/  LDS.128 R40, [R74+0x220] ;  /* 0x000220004a287984 */ /* 0x000e620000000c00 */
[C---:B------:R-:W-:Y:S01]  /*2940*/  FFMA R20, R67.reuse, R51, R66 ;  /* 0x0000003343147223 */ /* 0x040fe20000000042 */
[C---:B------:R-:W-:Y:S01]  /*2950*/  FFMA R21, R67.reuse, R55, R64 ;  /* 0x0000003743157223 */ /* 0x040fe20000000040 */
[C---:B------:R-:W-:Y:S01]  /*2960*/  FFMA R46, R67.reuse, R47, R65 ;  /* 0x0000002f432e7223 */ /* 0x040fe20000000041 */
[----:B------:R-:W2:Y:S01]  /*2970*/  LDS.128 R36, [R74+0x420] ;  /* 0x000420004a247984 */ /* 0x000ea20000000c00 */
[----:B------:R-:W-:Y:S01]  /*2980*/  FFMA R125, R67, R23, R125 ;  /* 0x00000017437d7223 */ /* 0x000fe2000000007d */
[C---:B------:R-:W-:Y:S01]  /*2990*/  FFMA R54, R26.reuse, R54, R53 ;  /* 0x000000361a367223 */ /* 0x040fe20000000035 */
[----:B------:R-:W-:Y:S01]  /*29a0*/  FFMA R26, R26, R50, R25 ;  /* 0x000000321a1a7223 */ /* 0x000fe20000000019 */
[----:B------:R-:W3:Y:S01]  /*29b0*/  LDS.128 R28, [R74+0x20] ;  /* 0x000020004a1c7984 */ /* 0x000ee20000000c00 */
[C---:B------:R-:W-:Y:S01]  /*29c0*/  FFMA R44, R59.reuse, R51, R58 ;  /* 0x000000333b2c7223 */ /* 0x040fe2000000003a */
[C---:B------:R-:W-:Y:S01]  /*29d0*/  FFMA R45, R59.reuse, R55, R57 ;  /* 0x000000373b2d7223 */ /* 0x040fe20000000039 */
[C---:B------:R-:W-:Y:S01]  /*29e0*/  FFMA R48, R59.reuse, R47, R56 ;  /* 0x0000002f3b307223 */ /* 0x040fe20000000038 */
[----:B------:R-:W4:Y:S01]  /*29f0*/  LDS.128 R32, [R74+0x620] ;  /* 0x000620004a207984 */ /* 0x000f220000000c00 */
[----:B------:R-:W-:Y:S01]  /*2a00*/  FFMA R124, R59, R23, R124 ;  /* 0x000000173b7c7223 */ /* 0x000fe2000000007c */
[C---:B------:R-:W-:Y:S01]  /*2a10*/  FFMA R69, R71.reuse, R47, R69 ;  /* 0x0000002f47457223 */ /* 0x040fe20000000045 */
[C---:B------:R-:W-:Y:S01]  /*2a20*/  FFMA R68, R71.reuse, R51, R68 ;  /* 0x0000003347447223 */ /* 0x040fe20000000044 */
[----:B------:R-:W4:Y:S01]  /*2a30*/  LDS.128 R64, [R17.X4+UR4+0x220] ;  /* 0x0002200411407984 */ /* 0x000f220008004c00 */
[----:B------:R-:W-:Y:S01]  /*2a40*/  FFMA R70, R71, R55, R70 ;  /* 0x0000003747467223 */ /* 0x000fe20000000046 */
[C---:B------:R-:W-:Y:S01]  /*2a50*/  FFMA R51, R27.reuse, R51, R26 ;  /* 0x000000331b337223 */ /* 0x040fe2000000001a */
[C---:B------:R-:W-:Y:S01]  /*2a60*/  FFMA R55, R27.reuse, R55, R54 ;  /* 0x000000371b377223 */ /* 0x040fe20000000036 */
[----:B------:R-:W4:Y:S01]  /*2a70*/  LDS.128 R56, [R17.X4+UR4+0x420] ;  /* 0x0004200411387984 */ /* 0x000f220008004c00 */
[C---:B------:R-:W-:Y:S01]  /*2a80*/  FFMA R47, R27.reuse, R47, R24 ;  /* 0x0000002f1b2f7223 */ /* 0x040fe20000000018 */
[-C--:B------:R-:W-:Y:S01]  /*2a90*/  FFMA R22, R27, R23.reuse, R22 ;  /* 0x000000171b167223 */ /* 0x080fe20000000016 */
[----:B------:R-:W-:Y:S01]  /*2aa0*/  FFMA R75, R71, R23, R75 ;  /* 0x00000017474b7223 */ /* 0x000fe2000000004b */
[----:B------:R-:W4:Y:S01]  /*2ab0*/  LDS.128 R24, [R17.X4+UR4+0x620] ;  /* 0x0006200411187984 */ /* 0x000f220008004c00 */
[C---:B-1----:R-:W-:Y:S01]  /*2ac0*/  FFMA R52, R60.reuse, R40, R69 ;  /* 0x000000283c347223 */ /* 0x042fe20000000045 */
[----:B--2---:R-:W-:-:S03]  /*2ad0*/  FFMA R70, R60, R36, R70 ;  /* 0x000000243c467223 */ /* 0x004fc60000000046 */
[C---:B------:R-:W-:Y:S01]  /*2ae0*/  FFMA R53, R61.reuse, R41, R52 ;  /* 0x000000293d357223 */ /* 0x040fe20000000034 */
[C---:B---3--:R-:W-:Y:S01]  /*2af0*/  FFMA R50, R60.reuse, R28, R75 ;  /* 0x0000001c3c327223 */ /* 0x048fe2000000004b */
[C---:B------:R-:W-:Y:S01]  /*2b00*/  FFMA R49, R61.reuse, R37, R70 ;  /* 0x000000253d317223 */ /* 0x040fe20000000046 */
[----:B----4-:R-:W-:Y:S02]  /*2b10*/  FFMA R68, R60, R32, R68 ;  /* 0x000000203c447223 */ /* 0x010fe40000000044 */
[C---:B------:R-:W-:Y:S01]  /*2b20*/  FFMA R75, R61.reuse, R29, R50 ;  /* 0x0000001d3d4b7223 */ /* 0x040fe20000000032 */
[----:B------:R-:W-:Y:S01]  /*2b30*/  FFMA R60, R62, R38, R49 ;  /* 0x000000263e3c7223 */ /* 0x000fe20000000031 */
        /* <DEDUP_REMOVED lines=36> */
[----:B------:R-:W-:Y:S01]  /*2d80*/  LDS.128 R68, [R17.X4+UR4+0x30] ;  /* 0x0000300411447984 */ /* 0x000fe20008004c00 */
[C---:B------:R-:W-:Y:S01]  /*2d90*/  FFMA R30, R26.reuse, R30, R29 ;  /* 0x0000001e1a1e7223 */ /* 0x040fe2000000001d */
[C---:B------:R-:W-:Y:S01]  /*2da0*/  FFMA R42, R26.reuse, R42, R41 ;  /* 0x0000002a1a2a7223 */ /* 0x040fe20000000029 */
[C---:B------:R-:W-:Y:S01]  /*2db0*/  FFMA R38, R26.reuse, R38, R37 ;  /* 0x000000261a267223 */ /* 0x040fe20000000025 */
[----:B------:R-:W1:Y:S01]  /*2dc0*/  LDS.128 R44, [R74+0x230] ;  /* 0x000230004a2c7984 */ /* 0x000e620000000c00 */
[----:B------:R-:W-:Y:S01]  /*2dd0*/  FFMA R26, R26, R34, R25 ;  /* 0x000000221a1a7223 */ /* 0x000fe20000000019 */
[C---:B------:R-:W-:Y:S01]  /*2de0*/  FFMA R28, R67.reuse, R35, R66 ;  /* 0x00000023431c7223 */ /* 0x040fe20000000042 */
[C---:B------:R-:W-:Y:S01]  /*2df0*/  FFMA R29, R67.reuse, R39, R64 ;  /* 0x00000027431d7223 */ /* 0x040fe20000000040 */
[----:B------:R-:W2:Y:S01]  /*2e00*/  LDS.128 R48, [R74+0x430] ;  /* 0x000430004a307984 */ /* 0x000ea20000000c00 */
[C---:B------:R-:W-:Y:S01]  /*2e10*/  FFMA R34, R67.reuse, R43, R65 ;  /* 0x0000002b43227223 */ /* 0x040fe20000000041 */
[----:B------:R-:W-:Y:S01]  /*2e20*/  FFMA R125, R67, R31, R125 ;  /* 0x0000001f437d7223 */ /* 0x000fe2000000007d */
[C---:B------:R-:W-:Y:S01]  /*2e30*/  FFMA R32, R59.reuse, R35, R58 ;  /* 0x000000233b207223 */ /* 0x040fe2000000003a */
[----:B------:R-:W3:Y:S01]  /*2e40*/  LDS.128 R20, [R74+0x30] ;  /* 0x000030004a147984 */ /* 0x000ee20000000c00 */
[C---:B------:R-:W-:Y:S01]  /*2e50*/  FFMA R33, R59.reuse, R39, R56 ;  /* 0x000000273b217223 */ /* 0x040fe20000000038 */
[C---:B------:R-:W-:Y:S01]  /*2e60*/  FFMA R124, R59.reuse, R43, R124 ;  /* 0x0000002b3b7c7223 */ /* 0x040fe2000000007c */
[----:B------:R-:W-:Y:S01]  /*2e70*/  FFMA R36, R59, R31, R57 ;  /* 0x0000001f3b247223 */ /* 0x000fe20000000039 */
[----:B------:R-:W4:Y:S01]  /*2e80*/  LDS.128 R52, [R74+0x630] ;  /* 0x000630004a347984 */ /* 0x000f220000000c00 */
[C---:B------:R-:W-:Y:S01]  /*2e90*/  FFMA R60, R63.reuse, R39, R60 ;  /* 0x000000273f3c7223 */ /* 0x040fe2000000003c */
[-C--:B------:R-:W-:Y:S01]  /*2ea0*/  FFMA R62, R63, R35.reuse, R62 ;  /* 0x000000233f3e7223 */ /* 0x080fe2000000003e */
[C---:B------:R-:W-:Y:S01]  /*2eb0*/  FFMA R35, R27.reuse, R35, R26 ;  /* 0x000000231b237223 */ /* 0x040fe2000000001a */
[----:B------:R-:W4:Y:S01]  /*2ec0*/  LDS.128 R64, [R17.X4+UR4+0x230] ;  /* 0x0002300411407984 */ /* 0x000f220008004c00 */
[C---:B------:R-:W-:Y:S01]  /*2ed0*/  FFMA R39, R27.reuse, R39, R38 ;  /* 0x000000271b277223 */ /* 0x040fe20000000026 */
[C---:B------:R-:W-:Y:S01]  /*2ee0*/  FFMA R42, R27.reuse, R43, R42 ;  /* 0x0000002b1b2a7223 */ /* 0x040fe2000000002a */
[----:B------:R-:W-:Y:S01]  /*2ef0*/  FFMA R30, R27, R31, R30 ;  /* 0x0000001f1b1e7223 */ /* 0x000fe2000000001e */
[----:B------:R-:W4:Y:S01]  /*2f00*/  LDS.128 R56, [R17.X4+UR4+0x430] ;  /* 0x0004300411387984 */ /* 0x000f220008004c00 */
[C---:B------:R-:W-:Y:S01]  /*2f10*/  FFMA R61, R63.reuse, R43, R61 ;  /* 0x0000002b3f3d7223 */ /* 0x040fe2000000003d */
[----:B------:R-:W-:-:S02]  /*2f20*/  FFMA R75, R63, R31, R75 ;  /* 0x0000001f3f4b7223 */ /* 0x000fc4000000004b */
[----:B------:R-:W4:Y:S01]  /*2f30*/  LDS.128 R24, [R17.X4+UR4+0x630] ;  /* 0x0006300411187984 */ /* 0x000f220008004c00 */
[C---:B-1----:R-:W-:Y:S01]  /*2f40*/  FFMA R40, R68.reuse, R44, R61 ;  /* 0x0000002c44287223 */ /* 0x042fe2000000003d */
[C---:B--2---:R-:W-:Y:S01]  /*2f50*/  FFMA R60, R68.reuse, R48, R60 ;  /* 0x00000030443c7223 */ /* 0x044fe2000000003c */
[C---:B---3--:R-:W-:Y:S02]  /*2f60*/  FFMA R38, R68.reuse, R20, R75 ;  /* 0x0000001444267223 */ /* 0x048fe4000000004b */
[C---:B------:R-:W-:Y:S01]  /*2f70*/  FFMA R75, R69.reuse, R45, R40 ;  /* 0x0000002d454b7223 */ /* 0x040fe20000000028 */
[C---:B------:R-:W-:Y:S01]  /*2f80*/  FFMA R37, R69.reuse, R49, R60 ;  /* 0x0000003145257223 */ /* 0x040fe2000000003c */
[----:B----4-:R-:W-:Y:S01]  /*2f90*/  FFMA R62, R68, R52, R62 ;  /* 0x00000034443e7223 */ /* 0x010fe2000000003e */
[C---:B------:R-:W-:Y:S01]  /*2fa0*/  FFMA R41, R69.reuse, R21, R38 ;  /* 0x0000001545297223 */ /* 0x040fe20000000026 */
        /* <DEDUP_REMOVED lines=38> */
[----:B------:R-:W-:Y:S01]  /*3210*/  FFMA R25, R25, R53, R24 ;  /* 0x0000003519197223 */ /* 0x000fe20000000018 */
[----:B------:R-:W1:Y:S01]  /*3220*/  LDS.128 R40, [R74+0x240] ;  /* 0x000240004a287984 */ /* 0x000e620000000c00 */
[C---:B------:R-:W-:Y:S01]  /*3230*/  FFMA R20, R67.reuse, R55, R66 ;  /* 0x0000003743147223 */ /* 0x040fe20000000042 */
[C---:B------:R-:W-:Y:S01]  /*3240*/  FFMA R44, R67.reuse, R51, R64 ;  /* 0x00000033432c7223 */ /* 0x040fe20000000040 */
[C---:B------:R-:W-:Y:S01]  /*3250*/  FFMA R45, R67.reuse, R47, R65 ;  /* 0x0000002f432d7223 */ /* 0x040fe20000000041 */
[----:B------:R-:W2:Y:S01]  /*3260*/  LDS.128 R36, [R74+0x440] ;  /* 0x000440004a247984 */ /* 0x000ea20000000c00 */
[----:B------:R-:W-:Y:S01]  /*3270*/  FFMA R125, R67, R23, R125 ;  /* 0x00000017437d7223 */ /* 0x000fe2000000007d */
[C---:B------:R-:W-:Y:S01]  /*3280*/  FFMA R22, R26.reuse, R22, R21 ;  /* 0x000000161a167223 */ /* 0x040fe20000000015 */
[C---:B------:R-:W-:Y:S01]  /*3290*/  FFMA R50, R26.reuse, R50, R49 ;  /* 0x000000321a327223 */ /* 0x040fe20000000031 */
[----:B------:R-:W3:Y:S01]  /*32a0*/  LDS.128 R28, [R74+0x40] ;  /* 0x000040004a1c7984 */ /* 0x000ee20000000c00 */
[----:B------:R-:W-:Y:S01]  /*32b0*/  FFMA R26, R26, R54, R25 ;  /* 0x000000361a1a7223 */ /* 0x000fe20000000019 */
[C---:B------:R-:W-:Y:S01]  /*32c0*/  FFMA R21, R59.reuse, R55, R58 ;  /* 0x000000373b157223 */ /* 0x040fe2000000003a */
[C---:B------:R-:W-:Y:S01]  /*32d0*/  FFMA R124, R59.reuse, R51, R124 ;  /* 0x000000333b7c7223 */ /* 0x040fe2000000007c */
[----:B------:R-:W4:Y:S01]  /*32e0*/  LDS.128 R32, [R74+0x640] ;  /* 0x000640004a207984 */ /* 0x000f220000000c00 */
[C---:B------:R-:W-:Y:S01]  /*32f0*/  FFMA R48, R59.reuse, R47, R57 ;  /* 0x0000002f3b307223 */ /* 0x040fe20000000039 */
[----:B------:R-:W-:Y:S01]  /*3300*/  FFMA R49, R59, R23, R56 ;  /* 0x000000173b317223 */ /* 0x000fe20000000038 */
[C---:B------:R-:W-:Y:S01]  /*3310*/  FFMA R68, R71.reuse, R51, R68 ;  /* 0x0000003347447223 */ /* 0x040fe20000000044 */
[----:B------:R-:W4:Y:S01]  /*3320*/  LDS.128 R64, [R17.X4+UR4+0x240] ;  /* 0x0002400411407984 */ /* 0x000f220008004c00 */
[-C--:B------:R-:W-:Y:S01]  /*3330*/  FFMA R70, R71, R55.reuse, R70 ;  /* 0x0000003747467223 */ /* 0x080fe20000000046 */
[C---:B------:R-:W-:Y:S01]  /*3340*/  FFMA R55, R27.reuse, R55, R26 ;  /* 0x000000371b377223 */ /* 0x040fe2000000001a */
[C---:B------:R-:W-:Y:S01]  /*3350*/  FFMA R51, R27.reuse, R51, R50 ;  /* 0x000000331b337223 */ /* 0x040fe20000000032 */
[----:B------:R-:W4:Y:S01]  /*3360*/  LDS.128 R56, [R17.X4+UR4+0x440] ;  /* 0x0004400411387984 */ /* 0x000f220008004c00 */
[C---:B------:R-:W-:Y:S01]  /*3370*/  FFMA R46, R27.reuse, R47, R46 ;  /* 0x0000002f1b2e7223 */ /* 0x040fe2000000002e */
[----:B------:R-:W-:Y:S01]  /*3380*/  FFMA R22, R27, R23, R22 ;  /* 0x000000171b167223 */ /* 0x000fe20000000016 */
[C---:B------:R-:W-:Y:S01]  /*3390*/  FFMA R75, R71.reuse, R47, R75 ;  /* 0x0000002f474b7223 */ /* 0x040fe2000000004b */
[----:B------:R-:W4:Y:S01]  /*33a0*/  LDS.128 R24, [R17.X4+UR4+0x640] ;  /* 0x0006400411187984 */ /* 0x000f220008004c00 */
[----:B------:R-:W-:-:S02]  /*33b0*/  FFMA R69, R71, R23, R69 ;  /* 0x0000001747457223 */ /* 0x000fc40000000045 */
        /* <DEDUP_REMOVED lines=29> */
[----:B------:R-:W-:Y:S01]  /*3590*/  FFMA R36, R24, R36, R51 ;  /* 0x0000002418247223 */ /* 0x000fe20000000033 */
        /* <DEDUP_REMOVED lines=23> */
[----:B------:R-:W-:Y:S01]  /*3710*/  FFMA R125, R67, R31, R125 ;  /* 0x0000001f437d7223 */ /* 0x000fe2000000007d */
[C---:B------:R-:W-:Y:S01]  /*3720*/  FFMA R32, R59.reuse, R35, R58 ;  /* 0x000000233b207223 */ /* 0x040fe2000000003a */
[----:B------:R-:W2:Y:S01]  /*3730*/  LDS.128 R48, [R74+0x450] ;  /* 0x000450004a307984 */ /* 0x000ea20000000c00 */
[C---:B------:R-:W-:Y:S01]  /*3740*/  FFMA R33, R59.reuse, R39, R57 ;  /* 0x000000273b217223 */ /* 0x040fe20000000039 */
[C---:B------:R-:W-:Y:S01]  /*3750*/  FFMA R36, R59.reuse, R43, R56 ;  /* 0x0000002b3b247223 */ /* 0x040fe20000000038 */
[----:B------:R-:W-:Y:S01]  /*3760*/  FFMA R37, R59, R31, R124 ;  /* 0x0000001f3b257223 */ /* 0x000fe2000000007c */
[----:B------:R-:W3:Y:S01]  /*3770*/  LDS.128 R20, [R74+0x50] ;  /* 0x000050004a147984 */ /* 0x000ee20000000c00 */
[C---:B------:R-:W-:Y:S01]  /*3780*/  FFMA R60, R63.reuse, R39, R60 ;  /* 0x000000273f3c7223 */ /* 0x040fe2000000003c */
[-C--:B------:R-:W-:Y:S01]  /*3790*/  FFMA R62, R63, R35.reuse, R62 ;  /* 0x000000233f3e7223 */ /* 0x080fe2000000003e */
[C---:B------:R-:W-:Y:S01]  /*37a0*/  FFMA R35, R27.reuse, R35, R26 ;  /* 0x000000231b237223 */ /* 0x040fe2000000001a */
[----:B------:R-:W4:Y:S01]  /*37b0*/  LDS.128 R52, [R74+0x650] ;  /* 0x000650004a347984 */ /* 0x000f220000000c00 */
[C---:B------:R-:W-:Y:S01]  /*37c0*/  FFMA R39, R27.reuse, R39, R38 ;  /* 0x000000271b277223 */ /* 0x040fe20000000026 */
[C---:B------:R-:W-:Y:S01]  /*37d0*/  FFMA R42, R27.reuse, R43, R42 ;  /* 0x0000002b1b2a7223 */ /* 0x040fe2000000002a */
[----:B------:R-:W-:Y:S01]  /*37e0*/  FFMA R30, R27, R31, R30 ;  /* 0x0000001f1b1e7223 */ /* 0x000fe2000000001e */
[----:B------:R-:W4:Y:S01]  /*37f0*/  LDS.128 R64, [R17.X4+UR4+0x250] ;  /* 0x0002500411407984 */ /* 0x000f220008004c00 */
[C---:B------:R-:W-:Y:S01]  /*3800*/  FFMA R61, R63.reuse, R43, R61 ;  /* 0x0000002b3f3d7223 */ /* 0x040fe2000000003d */
[----:B------:R-:W-:-:S02]  /*3810*/  FFMA R75, R63, R31, R75 ;  /* 0x0000001f3f4b7223 */ /* 0x000fc4000000004b */
[----:B------:R-:W4:Y:S04]  /*3820*/  LDS.128 R56, [R17.X4+UR4+0x450] ;  /* 0x0004500411387984 */ /* 0x000f280008004c00 */
        /* <DEDUP_REMOVED lines=9> */
[C---:B------:R-:W-:Y:S01]  /*38c0*/  FFMA R28, R64.reuse, R52, R28 ;  /* 0x00000034401c7223 */ /* 0x040fe2000000001c */
[-C--:B------:R-:W-:Y:S01]  /*38d0*/  FFMA R31, R69, R53.reuse, R62 ;  /* 0x00000035451f7223 */ /* 0x080fe2000000003e */
        /* <DEDUP_REMOVED lines=10> */
[----:B------:R-:W-:Y:S01]  /*3980*/  FFMA R31, R65, R49, R40 ;  /* 0x00000031411f7223 */ /* 0x000fe20000000028 */
        /* <DEDUP_REMOVED lines=12> */
[----:B------:R-:W-:Y:S01]  /*3a50*/  FFMA R57, R58, R22, R37 ;  /* 0x000000163a397223 */ /* 0x000fe20000000025 */
[C---:B------:R-:W-:Y:S01]  /*3a60*/  FFMA R48, R24.reuse, R48, R39 ;  /* 0x0000003018307223 */ /* 0x040fe20000000027 */
[C---:B------:R-:W-:Y:S01]  /*3a70*/  FFMA R45, R25.reuse, R45, R42 ;  /* 0x0000002d192d7223 */ /* 0x040fe2000000002a */
[----:B------:R-:W-:Y:S01]  /*3a80*/  LDS.128 R60, [R17.X4+UR4+0x60] ;  /* 0x00006004113c7984 */ /* 0x000fe20008004c00 */
[----:B------:R-:W-:Y:S01]  /*3a90*/  FFMA R30, R24, R20, R30 ;  /* 0x00000014181e7223 */ /* 0x000fe2000000001e */
[C---:B------:R-:W-:Y:S01]  /*3aa0*/  FFMA R64, R58.reuse, R46, R33 ;  /* 0x0000002e3a407223 */ /* 0x040fe20000000021 */
[C---:B------:R-:W-:Y:S01]  /*3ab0*/  FFMA R56, R58.reuse, R50, R31 ;  /* 0x000000323a387223 */ /* 0x040fe2000000001f */
[----:B------:R-:W1:Y:S01]  /*3ac0*/  LDS.128 R40, [R74+0x260] ;  /* 0x000260004a287984 */ /* 0x000e620000000c00 */
[----:B------:R-:W-:Y:S01]  /*3ad0*/  FFMA R58, R58, R54, R29 ;  /* 0x000000363a3a7223 */ /* 0x000fe2000000001d */
[----:B------:R-:W-:Y:S01]  /*3ae0*/  FFMA R24, R24, R52, R35 ;  /* 0x0000003418187223 */ /* 0x000fe20000000023 */
[C---:B------:R-:W-:Y:S01]  /*3af0*/  FFMA R21, R25.reuse, R21, R30 ;  /* 0x0000001519157223 */ /* 0x040fe2000000001e */
[----:B------:R-:W2:Y:S01]  /*3b00*/  LDS.128 R36, [R74+0x460] ;  /* 0x000460004a247984 */ /* 0x000ea20000000c00 */
[----:B------:R-:W-:Y:S01]  /*3b10*/  FFMA R49, R25, R49, R48 ;  /* 0x0000003119317223 */ /* 0x000fe20000000030 */
[C---:B------:R-:W-:Y:S01]  /*3b20*/  FFMA R20, R71.reuse, R47, R69 ;  /* 0x0000002f47147223 */ /* 0x040fe20000000045 */
[C---:B------:R-:W-:Y:S01]  /*3b30*/  FFMA R22, R26.reuse, R22, R21 ;  /* 0x000000161a167223 */ /* 0x040fe20000000015 */
[----:B------:R-:W3:Y:S01]  /*3b40*/  LDS.128 R28, [R74+0x60] ;  /* 0x000060004a1c7984 */ /* 0x000ee20000000c00 */
[C---:B------:R-:W-:Y:S01]  /*3b50*/  FFMA R21, R71.reuse, R51, R68 ;  /* 0x0000003347157223 */ /* 0x040fe20000000044 */
[C---:B------:R-:W-:Y:S01]  /*3b60*/  FFMA R75, R71.reuse, R23, R75 ;  /* 0x00000017474b7223 */ /* 0x040fe2000000004b */
[----:B------:R-:W-:Y:S01]  /*3b70*/  FFMA R44, R71, R55, R70 ;  /* 0x00000037472c7223 */ /* 0x000fe20000000046 */
        /* <DEDUP_REMOVED lines=8> */
[C---:B------:R-:W-:Y:S01]  /*3c00*/  FFMA R64, R59.reuse, R47, R64 ;  /* 0x0000002f3b407223 */ /* 0x040fe20000000040 */
[----:B------:R-:W-:Y:S01]  /*3c10*/  FFMA R26, R59, R23, R57 ;  /* 0x000000173b1a7223 */ /* 0x000fe20000000039 */
[C---:B------:R-:W-:Y:S01]  /*3c20*/  FFMA R66, R67.reuse, R55, R66 ;  /* 0x0000003743427223 */ /* 0x040fe20000000042 */
[----:B------:R-:W4:Y:S01]  /*3c30*/  LDS.128 R56, [R17.X4+UR4+0x460] ;  /* 0x0004600411387984 */ /* 0x000f220008004c00 */
[----:B------:R-:W-:Y:S01]  /*3c40*/  FFMA R65, R67, R51, R65 ;  /* 0x0000003343417223 */ /* 0x000fe20000000041 */
[C---:B------:R-:W-:Y:S01]  /*3c50*/  FFMA R55, R27.reuse, R55, R54 ;  /* 0x000000371b377223 */ /* 0x040fe20000000036 */
[C---:B------:R-:W-:Y:S01]  /*3c60*/  FFMA R51, R27.reuse, R51, R50 ;  /* 0x000000331b337223 */ /* 0x040fe20000000032 */
[----:B------:R-:W-:Y:S01]  /*3c70*/  FFMA R46, R27, R47, R46 ;  /* 0x0000002f1b2e7223 */ /* 0x000fe2000000002e */
[-C--:B------:R-:W-:Y:S01]  /*3c80*/  FFMA R125, R67, R23.reuse, R125 ;  /* 0x00000017437d7223 */ /* 0x080fe2000000007d */
[----:B------:R-:W-:Y:S01]  /*3c90*/  FFMA R27, R27, R23, R22 ;  /* 0x000000171b1b7223 */ /* 0x000fe20000000016 */
[----:B------:R-:W-:Y:S01]  /*3ca0*/  FFMA R124, R67, R47, R124 ;  /* 0x0000002f437c7223 */ /* 0x000fe2000000007c */
[C---:B-1----:R-:W-:Y:S01]  /*3cb0*/  FFMA R50, R60.reuse, R40, R20 ;  /* 0x000000283c327223 */ /* 0x042fe20000000014 */
[----:B--2---:R-:W-:-:S02]  /*3cc0*/  FFMA R52, R60, R36, R21 ;  /* 0x000000243c347223 */ /* 0x004fc40000000015 */
[----:B------:R-:W1:Y:S01]  /*3cd0*/  LDS.128 R20, [R17.X4+UR4+0x660] ;  /* 0x0006600411147984 */ /* 0x000e620008004c00 */
[C---:B---3--:R-:W-:Y:S01]  /*3ce0*/  FFMA R48, R60.reuse, R28, R75 ;  /* 0x0000001c3c307223 */ /* 0x048fe2000000004b */
        /* <DEDUP_REMOVED lines=31> */
[----:B------:R-:W-:Y:S01]  /*3ee0*/  LDS.128 R64, [R74+0x70] ;  /* 0x000070004a407984 */ /* 0x000fe20000000c00 */
[C---:B------:R-:W-:Y:S01]  /*3ef0*/  FFMA R56, R58.reuse, R30, R49 ;  /* 0x0000001e3a387223 */ /* 0x040fe20000000031 */
[----:B------:R-:W-:Y:S01]  /*3f00*/  FFMA R58, R58, R34, R25 ;  /* 0x000000223a3a7223 */ /* 0x000fe20000000019 */
[----:B------:R-:W-:Y:S01]  /*3f10*/  FFMA R68, R59, R39, R68 ;  /* 0x000000273b447223 */ /* 0x000fe20000000044 */
[----:B------:R-:W-:Y:S01]  /*3f20*/  FFMA R70, R71, R35, R70 ;  /* 0x0000002347467223 */ /* 0x000fe20000000046 */
[C---:B-1----:R-:W-:Y:S01]  /*3f30*/  FFMA R46, R20.reuse, R40, R46 ;  /* 0x00000028142e7223 */ /* 0x042fe2000000002e */
[C---:B------:R-:W-:Y:S01]  /*3f40*/  FFMA R28, R20.reuse, R28, R27 ;  /* 0x0000001c141c7223 */ /* 0x040fe2000000001b */
[C---:B------:R-:W-:Y:S01]  /*3f50*/  FFMA R36, R20.reuse, R36, R51 ;  /* 0x0000002414247223 */ /* 0x040fe20000000033 */
[----:B------:R-:W-:Y:S01]  /*3f60*/  FFMA R20, R20, R32, R55 ;  /* 0x0000002014147223 */ /* 0x000fe20000000037 */
[C---:B------:R-:W-:Y:S01]  /*3f70*/  FFMA R41, R21.reuse, R41, R46 ;  /* 0x0000002915297223 */ /* 0x040fe2000000002e */
[----:B------:R-:W1:Y:S01]  /*3f80*/  LDS.128 R52, [R17.X4+UR4+0x470] ;  /* 0x0004700411347984 */ /* 0x000e620008004c00 */
[C---:B------:R-:W-:Y:S01]  /*3f90*/  FFMA R29, R21.reuse, R29, R28 ;  /* 0x0000001d151d7223 */ /* 0x040fe2000000001c */
[C---:B------:R-:W-:Y:S01]  /*3fa0*/  FFMA R37, R21.reuse, R37, R36 ;  /* 0x0000002515257223 */ /* 0x040fe20000000024 */
[----:B------:R-:W-:Y:S01]  /*3fb0*/  FFMA R21, R21, R33, R20 ;  /* 0x0000002115157223 */ /* 0x000fe20000000014 */
[----:B------:R-:W2:Y:S01]  /*3fc0*/  LDS.128 R44, [R17.X4+UR4+0x70] ;  /* 0x00007004112c7984 */ /* 0x000ea20008004c00 */
[C---:B------:R-:W-:Y:S01]  /*3fd0*/  FFMA R30, R22.reuse, R30, R29 ;  /* 0x0000001e161e7223 */ /* 0x040fe2000000001d */
[C---:B------:R-:W-:Y:S01]  /*3fe0*/  FFMA R42, R22.reuse, R42, R41 ;  /* 0x0000002a162a7223 */ /* 0x040fe20000000029 */
[C---:B------:R-:W-:Y:S01]  /*3ff0*/  FFMA R38, R22.reuse, R38, R37 ;  /* 0x0000002616267223 */ /* 0x040fe20000000025 */
[----:B------:R-:W3:Y:S01]  /*4000*/  LDS.128 R48, [R17.X4+UR4+0x270] ;  /* 0x0002700411307984 */ /* 0x000ee20008004c00 */
[----:B------:R-:W-:Y:S01]  /*4010*/  FFMA R34, R22, R34, R21 ;  /* 0x0000002216227223 */ /* 0x000fe20000000015 */
[C---:B------:R-:W-:Y:S01]  /*4020*/  FFMA R22, R63.reuse, R43, R75 ;  /* 0x0000002b3f167223 */ /* 0x040fe2000000004b */
[C---:B------:R-:W-:Y:S01]  /*4030*/  FFMA R21, R63.reuse, R39, R60 ;  /* 0x000000273f157223 */ /* 0x040fe2000000003c */
[----:B------:R-:W4:Y:S01]  /*4040*/  LDS.128 R24, [R17.X4+UR4+0x670] ;  /* 0x0006700411187984 */ /* 0x000f220008004c00 */
[C---:B------:R-:W-:Y:S01]  /*4050*/  FFMA R28, R63.reuse, R31, R61 ;  /* 0x0000001f3f1c7223 */ /* 0x040fe2000000003d */
[----:B------:R-:W-:Y:S01]  /*4060*/  FFMA R20, R63, R35, R62 ;  /* 0x000000233f147223 */ /* 0x000fe2000000003e */
[C---:B------:R-:W-:Y:S01]  /*4070*/  FFMA R29, R59.reuse, R31, R56 ;  /* 0x0000001f3b1d7223 */ /* 0x040fe20000000038 */
[----:B------:R-:W4:Y:S01]  /*4080*/  LDS.128 R60, [R74+0x270] ;  /* 0x000270004a3c7984 */ /* 0x000f220000000c00 */
[C---:B------:R-:W-:Y:S01]  /*4090*/  FFMA R32, R59.reuse, R35, R58 ;  /* 0x000000233b207223 */ /* 0x040fe2000000003a */
[-C--:B------:R-:W-:Y:S01]  /*40a0*/  FFMA R33, R59, R43.reuse, R57 ;  /* 0x0000002b3b217223 */ /* 0x080fe20000000039 */
[----:B------:R-:W-:Y:S01]  /*40b0*/  FFMA R124, R71, R43, R124 ;  /* 0x0000002b477c7223 */ /* 0x000fe2000000007c */
[----:B------:R-:W4:Y:S01]  /*40c0*/  LDS.128 R56, [R74+0x470] ;  /* 0x000470004a387984 */ /* 0x000f220000000c00 */
[C---:B------:R-:W-:Y:S01]  /*40d0*/  FFMA R35, R23.reuse, R35, R34 ;  /* 0x0000002317237223 */ /* 0x040fe20000000022 */
[C---:B------:R-:W-:Y:S01]  /*40e0*/  FFMA R38, R23.reuse, R39, R38 ;  /* 0x0000002717267223 */ /* 0x040fe20000000026 */
[----:B------:R-:W-:Y:S01]  /*40f0*/  FFMA R43, R23, R43, R42 ;  /* 0x0000002b172b7223 */ /* 0x000fe2000000002a */
[-C--:B------:R-:W-:Y:S01]  /*4100*/  FFMA R125, R71, R31.reuse, R125 ;  /* 0x0000001f477d7223 */ /* 0x080fe2000000007d */
[----:B------:R-:W-:Y:S01]  /*4110*/  FFMA R23, R23, R31, R30 ;  /* 0x0000001f17177223 */ /* 0x000fe2000000001e */
[----:B------:R-:W-:Y:S01]  /*4120*/  FFMA R69, R71, R39, R69 ;  /* 0x0000002747457223 */ /* 0x000fe20000000045 */
[-C--:B-1----:R-:W-:Y:S01]  /*4130*/  FFMA R40, R52, R64.reuse, R29 ;  /* 0x0000004034287223 */ /* 0x082fe2000000001d */
[----:B--2---:R-:W-:-:S03]  /*4140*/  FFMA R34, R44, R64, R28 ;  /* 0x000000402c227223 */ /* 0x004fc6000000001c */
[-C--:B------:R-:W-:Y:S01]  /*4150*/  FFMA R37, R53, R65.reuse, R40 ;  /* 0x0000004135257223 */ /* 0x080fe20000000028 */
[----:B------:R-:W1:Y:S01]  /*4160*/  LDS.128 R28, [R74+0x670] ;  /* 0x000670004a1c7984 */ /* 0x000e620000000c00 */
        /* <DEDUP_REMOVED lines=8> */
[----:B------:R-:W-:Y:S01]  /*41f0*/  FFMA R60, R24, R60, R43 ;  /* 0x0000003c183c7223 */ /* 0x000fe2000000002b */
[----:B------:R-:W-:Y:S01]  /*4200*/  FFMA R39, R25, R65, R64 ;  /* 0x0000004119277223 */ /* 0x000fe20000000040 */
        /* <DEDUP_REMOVED lines=20> */
[----:B------:R-:W-:Y:S01]  /*4350*/  FFMA R57, R54, R58, R33 ;  /* 0x0000003a36397223 */ /* 0x000fe20000000021 */
[C---:B------:R-:W-:Y:S01]  /*4360*/  FFMA R66, R26.reuse, R66, R39 ;  /* 0x000000421a427223 */ /* 0x040fe20000000027 */
[----:B------:R-:W-:Y:S01]  /*4370*/  FFMA R58, R26, R58, R37 ;  /* 0x0000003a1a3a7223 */ /* 0x000fe20000000025 */
[----:B------:R-:W-:Y:S01]  /*4380*/  LDS.128 R40, [R74+0x680] ;  /* 0x000680004a287984 */ /* 0x000fe20000000c00 */
[----:B------:R-:W-:Y:S01]  /*4390*/  FFMA R75, R47, R67, R75 ;  /* 0x000000432f4b7223 */ /* 0x000fe2000000004b */
[-C--:B-1----:R-:W-:Y:S01]  /*43a0*/  FFMA R70, R48, R28.reuse, R70 ;  /* 0x0000001c30467223 */ /* 0x082fe20000000046 */
[-C--:B------:R-:W-:Y:S01]  /*43b0*/  FFMA R20, R44, R28.reuse, R20 ;  /* 0x0000001c2c147223 */ /* 0x080fe20000000014 */
[----:B------:R-:W-:Y:S01]  /*43c0*/  LDS.128 R36, [R74+0x480] ;  /* 0x000480004a247984 */ /* 0x000fe20000000c00 */
[-C--:B------:R-:W-:Y:S01]  /*43d0*/  FFMA R32, R52, R28.reuse, R32 ;  /* 0x0000001c34207223 */ /* 0x080fe20000000020 */
[-C--:B------:R-:W-:Y:S01]  /*43e0*/  FFMA R49, R49, R29.reuse, R70 ;  /* 0x0000001d31317223 */ /* 0x080fe20000000046 */
[----:B------:R-:W-:Y:S01]  /*43f0*/  FFMA R24, R24, R28, R35 ;  /* 0x0000001c18187223 */ /* 0x000fe20000000023 */
[----:B------:R-:W1:Y:S01]  /*4400*/  LDS.128 R68, [R17.X4+UR4+0x80] ;  /* 0x0000800411447984 */ /* 0x000e620008004c00 */
[-C--:B------:R-:W-:Y:S01]  /*4410*/  FFMA R45, R45, R29.reuse, R20 ;  /* 0x0000001d2d2d7223 */ /* 0x080fe20000000014 */
[-C--:B------:R-:W-:Y:S01]  /*4420*/  FFMA R53, R53, R29.reuse, R32 ;  /* 0x0000001d35357223 */ /* 0x080fe20000000020 */
[----:B------:R-:W-:Y:S01]  /*4430*/  FFMA R25, R25, R29, R24 ;  /* 0x0000001d19197223 */ /* 0x000fe20000000018 */
[----:B------:R-:W2:Y:S01]  /*4440*/  LDS.128 R32, [R74+0x280] ;  /* 0x000280004a207984 */ /* 0x000ea20000000c00 */
[-C--:B------:R-:W-:Y:S01]  /*4450*/  FFMA R46, R46, R30.reuse, R45 ;  /* 0x0000001e2e2e7223 */ /* 0x080fe2000000002d */
[-C--:B------:R-:W-:Y:S01]  /*4460*/  FFMA R50, R50, R30.reuse, R49 ;  /* 0x0000001e32327223 */ /* 0x080fe20000000031 */
[-C--:B------:R-:W-:Y:S01]  /*4470*/  FFMA R54, R54, R30.reuse, R53 ;  /* 0x0000001e36367223 */ /* 0x080fe20000000035 */
[----:B------:R-:W3:Y:S01]  /*4480*/  LDS.128 R20, [R74+0x80] ;  /* 0x000080004a147984 */ /* 0x000ee20000000c00 */
[----:B------:R-:W-:Y:S01]  /*4490*/  FFMA R26, R26, R30, R25 ;  /* 0x0000001e1a1a7223 */ /* 0x000fe20000000019 */
[-C--:B------:R-:W-:Y:S01]  /*44a0*/  FFMA R30, R51, R67.reuse, R64 ;  /* 0x00000043331e7223 */ /* 0x080fe20000000040 */
[-C--:B------:R-:W-:Y:S01]  /*44b0*/  FFMA R29, R55, R67.reuse, R65 ;  /* 0x00000043371d7223 */ /* 0x080fe20000000041 */
[----:B------:R-:W-:Y:S01]  /*44c0*/  FFMA R28, R27, R67, R66 ;  /* 0x000000431b1c7223 */ /* 0x000fe20000000042 */
[-C--:B------:R-:W-:Y:S01]  /*44d0*/  FFMA R24, R47, R59.reuse, R56 ;  /* 0x0000003b2f187223 */ /* 0x080fe20000000038 */
[----:B------:R-:W4:Y:S01]  /*44e0*/  LDS.128 R64, [R17.X4+UR4+0x280] ;  /* 0x0002800411407984 */ /* 0x000f220008004c00 */
[-C--:B------:R-:W-:Y:S01]  /*44f0*/  FFMA R60, R51, R59.reuse, R60 ;  /* 0x0000003b333c7223 */ /* 0x080fe2000000003c */
[-C--:B------:R-:W-:Y:S01]  /*4500*/  FFMA R45, R55, R59.reuse, R57 ;  /* 0x0000003b372d7223 */ /* 0x080fe20000000039 */
[----:B------:R-:W-:Y:S01]  /*4510*/  FFMA R44, R27, R59, R58 ;  /* 0x0000003b1b2c7223 */ /* 0x000fe2000000003a */
[C---:B------:R-:W-:Y:S01]  /*4520*/  FFMA R125, R47.reuse, R63, R125 ;  /* 0x0000003f2f7d7223 */ /* 0x040fe2000000007d */
[----:B------:R-:W4:Y:S01]  /*4530*/  LDS.128 R56, [R17.X4+UR4+0x480] ;  /* 0x0004800411387984 */ /* 0x000f220008004c00 */
[-C--:B------:R-:W-:Y:S01]  /*4540*/  FFMA R47, R47, R31.reuse, R46 ;  /* 0x0000001f2f2f7223 */ /* 0x080fe2000000002e */
[-C--:B------:R-:W-:Y:S01]  /*4550*/  FFMA R50, R51, R31.reuse, R50 ;  /* 0x0000001f33327223 */ /* 0x080fe20000000032 */
[----:B------:R-:W-:Y:S01]  /*4560*/  FFMA R54, R55, R31, R54 ;  /* 0x0000001f37367223 */ /* 0x000fe20000000036 */
[C---:B------:R-:W-:Y:S01]  /*4570*/  FFMA R62, R27.reuse, R63, R62 ;  /* 0x0000003f1b3e7223 */ /* 0x040fe2000000003e */
[----:B------:R-:W-:Y:S01]  /*4580*/  FFMA R31, R27, R31, R26 ;  /* 0x0000001f1b1f7223 */ /* 0x000fe2000000001a */
[-C--:B------:R-:W-:Y:S01]  /*4590*/  FFMA R124, R51, R63.reuse, R124 ;  /* 0x0000003f337c7223 */ /* 0x080fe2000000007c */
[----:B------:R-:W-:Y:S01]  /*45a0*/  FFMA R61, R55, R63, R61 ;  /* 0x0000003f373d7223 */ /* 0x000fe2000000003d */
[----:B-1----:R-:W-:-:S02]  /*45b0*/  FFMA R52, R68, R36, R24 ;  /* 0x0000002444347223 */ /* 0x002fc40000000018 */
[----:B------:R-:W1:Y:S01]  /*45c0*/  LDS.128 R24, [R17.X4+UR4+0x680] ;  /* 0x0006800411187984 */ /* 0x000e620008004c00 */
[C---:B--2---:R-:W-:Y:S01]  /*45d0*/  FFMA R48, R68.reuse, R32, R125 ;  /* 0x0000002044307223 */ /* 0x044fe2000000007d */
[C---:B---3--:R-:W-:Y:S01]  /*45e0*/  FFMA R46, R68.reuse, R20, R75 ;  /* 0x00000014442e7223 */ /* 0x048fe2000000004b */
[----:B------:R-:W-:Y:S02]  /*45f0*/  FFMA R68, R68, R40, R47 ;  /* 0x0000002844447223 */ /* 0x000fe4000000002f */
[C---:B------:R-:W-:Y:S01]  /*4600*/  FFMA R49, R69.reuse, R33, R48 ;  /* 0x0000002145317223 */ /* 0x040fe20000000030 */
[C---:B------:R-:W-:Y:S01]  /*4610*/  FFMA R75, R69.reuse, R37, R52 ;  /* 0x00000025454b7223 */ /* 0x040fe20000000034 */
[C---:B------:R-:W-:Y:S01]  /*4620*/  FFMA R51, R69.reuse, R21, R46 ;  /* 0x0000001545337223 */ /* 0x040fe2000000002e */
[----:B------:R-:W-:Y:S01]  /*4630*/  FFMA R47, R69, R41, R68 ;  /* 0x00000029452f7223 */ /* 0x000fe20000000044 */
[C---:B----4-:R-:W-:Y:S01]  /*4640*/  FFMA R30, R64.reuse, R20, R30 ;  /* 0x00000014401e7223 */ /* 0x050fe2000000001e */
        /* <DEDUP_REMOVED lines=27> */
[C---:B-1----:R-:W-:Y:S01]  /*4800*/  FFMA R28, R24.reuse, R20, R28 ;  /* 0x00000014181c7223 */ /* 0x042fe2000000001c */
[C---:B------:R-:W-:Y:S01]  /*4810*/  FFMA R62, R24.reuse, R32, R62 ;  /* 0x00000020183e7223 */ /* 0x040fe2000000003e */
[C---:B------:R-:W-:Y:S01]  /*4820*/  FFMA R44, R24.reuse, R36, R44 ;  /* 0x00000024182c7223 */ /* 0x040fe2000000002c */
[----:B------:R-:W-:Y:S01]  /*4830*/  FFMA R24, R24, R40, R31 ;  /* 0x0000002818187223 */ /* 0x000fe2000000001f */
        /* <DEDUP_REMOVED lines=8> */
[C---:B------:R-:W-:Y:S01]  /*48c0*/  FFMA R21, R67.reuse, R39, R64 ;  /* 0x0000002743157223 */ /* 0x040fe20000000040 */
[C---:B------:R-:W-:Y:S01]  /*48d0*/  FFMA R33, R67.reuse, R35, R65 ;  /* 0x0000002343217223 */ /* 0x040fe20000000041 */
[----:B------:R-:W-:Y:S01]  /*48e0*/  FFMA R125, R67, R23, R125 ;  /* 0x00000017437d7223 */ /* 0x000fe2000000007d */
        /* <DEDUP_REMOVED lines=9> */
[----:B------:R-:W-:Y:S01]  /*4980*/  FFMA R37, R59, R23, R56 ;  /* 0x000000173b257223 */ /* 0x000fe20000000038 */
[C---:B------:R-:W-:Y:S01]  /*4990*/  FFMA R75, R71.reuse, R39, R75 ;  /* 0x00000027474b7223 */ /* 0x040fe2000000004b */
[-C--:B------:R-:W-:Y:S01]  /*49a0*/  FFMA R70, R71, R43.reuse, R70 ;  /* 0x0000002b47467223 */ /* 0x080fe20000000046 */
[----:B------:R-:W4:Y:S01]  /*49b0*/  LDS.128 R64, [R17.X4+UR4+0x290] ;  /* 0x0002900411407984 */ /* 0x000f220008004c00 */
[C---:B------:R-:W-:Y:S01]  /*49c0*/  FFMA R43, R27.reuse, R43, R26 ;  /* 0x0000002b1b2b7223 */ /* 0x040fe2000000001a */
[C---:B------:R-:W-:Y:S01]  /*49d0*/  FFMA R39, R27.reuse, R39, R38 ;  /* 0x000000271b277223 */ /* 0x040fe20000000026 */
[C---:B------:R-:W-:Y:S01]  /*49e0*/  FFMA R34, R27.reuse, R35, R34 ;  /* 0x000000231b227223 */ /* 0x040fe20000000022 */
[----:B------:R-:W4:Y:S01]  /*49f0*/  LDS.128 R56, [R17.X4+UR4+0x490] ;  /* 0x0004900411387984 */ /* 0x000f220008004c00 */
[----:B------:R-:W-:Y:S01]  /*4a00*/  FFMA R22, R27, R23, R22 ;  /* 0x000000171b167223 */ /* 0x000fe20000000016 */
[C---:B------:R-:W-:Y:S01]  /*4a10*/  FFMA R69, R71.reuse, R35, R69 ;  /* 0x0000002347457223 */ /* 0x040fe20000000045 */
[----:B------:R-:W-:Y:S01]  /*4a20*/  FFMA R68, R71, R23, R68 ;  /* 0x0000001747447223 */ /* 0x000fe20000000044 */
[----:B------:R-:W4:Y:S02]  /*4a30*/  LDS.128 R24, [R17.X4+UR4+0x690] ;  /* 0x0006900411187984 */ /* 0x000f240008004c00 */
        /* <DEDUP_REMOVED lines=114> */
[----:B------:R-:W-:Y:S01]  /*5160*/  LDS.128 R60, [R17.X4+UR4+0xb0] ;  /* 0x0000b004113c7984 */ /* 0x000fe20008004c00 */
[C---:B------:R-:W-:Y:S01]  /*5170*/  FFMA R37, R25.reuse, R37, R36 ;  /* 0x0000002519257223 */ /* 0x040fe20000000024 */
[----:B------:R-:W-:Y:S01]  /*5180*/  FFMA R25, R25, R41, R24 ;  /* 0x0000002919197223 */ /* 0x000fe20000000018 */
        /* <DEDUP_REMOVED lines=18> */
[C---:B------:R-:W-:Y:S01]  /*52b0*/  FFMA R68, R71.reuse, R39, R68 ;  /* 0x0000002747447223 */ /* 0x040fe20000000044 */
[-C--:B------:R-:W-:Y:S01]  /*52c0*/  FFMA R70, R71, R43.reuse, R70 ;  /* 0x0000002b47467223 */ /* 0x080fe20000000046 */
[C---:B------:R-:W-:Y:S01]  /*52d0*/  FFMA R43, R27.reuse, R43, R26 ;  /* 0x0000002b1b2b7223 */ /* 0x040fe2000000001a */
[----:B------:R-:W4:Y:S01]  /*52e0*/  LDS.128 R56, [R17.X4+UR4+0x4b0] ;  /* 0x0004b00411387984 */ /* 0x000f220008004c00 */
[C---:B------:R-:W-:Y:S01]  /*52f0*/  FFMA R39, R27.reuse, R39, R38 ;  /* 0x000000271b277223 */ /* 0x040fe20000000026 */
        /* <DEDUP_REMOVED lines=43> */
[-C--:B------:R-:W-:Y:S01]  /*55b0*/  FFMA R58, R58, R46.reuse, R21 ;  /* 0x0000002e3a3a7223 */ /* 0x080fe20000000015 */
        /* <DEDUP_REMOVED lines=26> */
[----:B------:R-:W-:Y:S01]  /*5760*/  FFMA R54, R27, R55, R54 ;  /* 0x000000371b367223 */ /* 0x000fe20000000036 */
[-C--:B------:R-:W-:Y:S01]  /*5770*/  FFMA R75, R63, R31.reuse, R75 ;  /* 0x0000001f3f4b7223 */ /* 0x080fe2000000004b */
[----:B------:R-:W4:Y:S01]  /*5780*/  LDS.128 R56, [R17.X4+UR4+0x4c0] ;  /* 0x0004c00411387984 */ /* 0x000f220008004c00 */
[----:B------:R-:W-:Y:S01]  /*5790*/  FFMA R27, R27, R31, R30 ;  /* 0x0000001f1b1b7223 */ /* 0x000fe2000000001e */
[----:B------:R-:W-:-:S02]  /*57a0*/  FFMA R60, R63, R55, R60 ;  /* 0x000000373f3c7223 */ /* 0x000fc4000000003c */
        /* <DEDUP_REMOVED lines=38> */
[----:B------:R-:W-:Y:S01]  /*5a10*/  FFMA R57, R58, R38, R45 ;  /* 0x000000263a397223 */ /* 0x000fe2000000002d */
[----:B------:R-:W-:Y:S01]  /*5a20*/  FFMA R28, R28, R40, R47 ;  /* 0x000000281c1c7223 */ /* 0x000fe2000000002f */
[C---:B------:R-:W-:Y:S01]  /*5a30*/  FFMA R33, R29.reuse, R33, R54 ;  /* 0x000000211d217223 */ /* 0x040fe20000000036 */
[----:B------:R-:W-:Y:S01]  /*5a40*/  FFMA R58, R58, R42, R25 ;  /* 0x0000002a3a3a7223 */ /* 0x000fe20000000019 */
        /* <DEDUP_REMOVED lines=16> */
[C---:B------:R-:W-:Y:S01]  /*5b50*/  FFMA R36, R59.reuse, R35, R56 ;  /* 0x000000233b247223 */ /* 0x040fe20000000038 */
[----:B------:R-:W4:Y:S01]  /*5b60*/  LDS.128 R24, [R74+0x6d0] ;  /* 0x0006d0004a187984 */ /* 0x000f220000000c00 */
[----:B------:R-:W-:Y:S01]  /*5b70*/  FFMA R124, R59, R23, R124 ;  /* 0x000000173b7c7223 */ /* 0x000fe2000000007c */
        /* <DEDUP_REMOVED lines=62> */
[----:B------:R-:W-:Y:S01]  /*5f60*/  FFMA R125, R67, R47, R125 ;  /* 0x0000002f437d7223 */ /* 0x000fe2000000007d */
[----:B------:R-:W2:Y:S01]  /*5f70*/  LDS.128 R40, [R74+0x4e0] ;  /* 0x0004e0004a287984 */ /* 0x000ea20000000c00 */
[C---:B------:R-:W-:Y:S01]  /*5f80*/  FFMA R49, R30.reuse, R26, R49 ;  /* 0x0000001a1e317223 */ /* 0x040fe20000000031 */
[----:B------:R-:W-:Y:S01]  /*5f90*/  FFMA R53, R29, R53, R52 ;  /* 0x000000351d357223 */ /* 0x000fe20000000034 */
[-C--:B------:R-:W-:Y:S01]  /*5fa0*/  FFMA R62, R63, R27.reuse, R62 ;  /* 0x0000001b3f3e7223 */ /* 0x080fe2000000003e */
[----:B------:R-:W3:Y:S01]  /*5fb0*/  LDS.128 R32, [R74+0xe0] ;  /* 0x0000e0004a207984 */ /* 0x000ee20000000c00 */
[-C--:B------:R-:W-:Y:S01]  /*5fc0*/  FFMA R58, R59, R27.reuse, R58 ;  /* 0x0000001b3b3a7223 */ /* 0x080fe2000000003a */
[----:B------:R-:W-:Y:S01]  /*5fd0*/  FFMA R49, R31, R27, R49 ;  /* 0x0000001b1f317223 */ /* 0x000fe20000000031 */
[----:B------:R-:W-:Y:S01]  /*5fe0*/  FFMA R54, R30, R54, R53 ;  /* 0x000000361e367223 */ /* 0x000fe20000000035 */
[----:B------:R-:W4:Y:S01]  /*5ff0*/  LDS.128 R20, [R74+0x6e0] ;  /* 0x0006e0004a147984 */ /* 0x000f220000000c00 */
[-C--:B------:R-:W-:Y:S01]  /*6000*/  FFMA R61, R63, R51.reuse, R61 ;  /* 0x000000333f3d7223 */ /* 0x080fe2000000003d */
[-C--:B------:R-:W-:Y:S01]  /*6010*/  FFMA R56, R59, R51.reuse, R56 ;  /* 0x000000333b387223 */ /* 0x080fe20000000038 */
[C---:B------:R-:W-:Y:S01]  /*6020*/  FFMA R51, R31.reuse, R51, R50 ;  /* 0x000000331f337223 */ /* 0x040fe20000000032 */
[----:B------:R-:W4:Y:S01]  /*6030*/  LDS.128 R64, [R17.X4+UR4+0x2e0] ;  /* 0x0002e00411407984 */ /* 0x000f220008004c00 */
[C---:B------:R-:W-:Y:S01]  /*6040*/  FFMA R54, R31.reuse, R55, R54 ;  /* 0x000000371f367223 */ /* 0x040fe20000000036 */
[----:B------:R-:W-:Y:S01]  /*6050*/  FFMA R46, R31, R47, R46 ;  /* 0x0000002f1f2e7223 */ /* 0x000fe2000000002e */
[C---:B------:R-:W-:Y:S01]  /*6060*/  FFMA R60, R63.reuse, R55, R60 ;  /* 0x000000373f3c7223 */ /* 0x040fe2000000003c */
[----:B------:R-:W4:Y:S01]  /*6070*/  LDS.128 R24, [R17.X4+UR4+0x4e0] ;  /* 0x0004e00411187984 */ /* 0x000f220008004c00 */
[----:B------:R-:W-:Y:S01]  /*6080*/  FFMA R75, R63, R47, R75 ;  /* 0x0000002f3f4b7223 */ /* 0x000fe2000000004b */
[C---:B------:R-:W-:Y:S01]  /*6090*/  FFMA R124, R59.reuse, R55, R124 ;  /* 0x000000373b7c7223 */ /* 0x040fe2000000007c */
[----:B------:R-:W-:Y:S01]  /*60a0*/  FFMA R57, R59, R47, R57 ;  /* 0x0000002f3b397223 */ /* 0x000fe20000000039 */
[----:B------:R-:W4:Y:S01]  /*60b0*/  LDS.128 R28, [R17.X4+UR4+0x6e0] ;  /* 0x0006e004111c7984 */ /* 0x000f220008004c00 */
[C---:B-1----:R-:W-:Y:S01]  /*60c0*/  FFMA R60, R68.reuse, R36, R60 ;  /* 0x00000024443c7223 */ /* 0x042fe2000000003c */
[C---:B--2---:R-:W-:Y:S01]  /*60d0*/  FFMA R52, R68.reuse, R40, R61 ;  /* 0x0000002844347223 */ /* 0x044fe2000000003d */
[----:B---3--:R-:W-:-:S02]  /*60e0*/  FFMA R50, R68, R32, R75 ;  /* 0x0000002044327223 */ /* 0x008fc4000000004b */
        /* <DEDUP_REMOVED lines=43> */
[C---:B------:R-:W-:Y:S01]  /*63a0*/  FFMA R28, R67.reuse, R23, R66 ;  /* 0x00000017431c7223 */ /* 0x040fe20000000042 */
[----:B------:R-:W1:Y:S01]  /*63b0*/  LDS.128 R44, [R17.X4+UR4+0xf0] ;  /* 0x0000f004112c7984 */ /* 0x000e620008004c00 */
[C---:B------:R-:W-:Y:S01]  /*63c0*/  FFMA R29, R67.reuse, R43, R64 ;  /* 0x0000002b431d7223 */ /* 0x040fe20000000040 */
[C---:B------:R-:W-:Y:S01]  /*63d0*/  FFMA R32, R67.reuse, R39, R65 ;  /* 0x0000002743207223 */ /* 0x040fe20000000041 */
[----:B------:R-:W-:Y:S01]  /*63e0*/  FFMA R125, R67, R35, R125 ;  /* 0x00000023437d7223 */ /* 0x000fe2000000007d */
[----:B------:R-:W2:Y:S01]  /*63f0*/  LDS.128 R52, [R74+0x4f0] ;  /* 0x0004f0004a347984 */ /* 0x000ea20000000c00 */
[C---:B------:R-:W-:Y:S01]  /*6400*/  FFMA R33, R30.reuse, R22, R33 ;  /* 0x000000161e217223 */ /* 0x040fe20000000021 */
[C---:B------:R-:W-:Y:S01]  /*6410*/  FFMA R38, R30.reuse, R38, R37 ;  /* 0x000000261e267223 */ /* 0x040fe20000000025 */
[----:B------:R-:W-:Y:S01]  /*6420*/  FFMA R42, R30, R42, R41 ;  /* 0x0000002a1e2a7223 */ /* 0x000fe20000000029 */
[----:B------:R-:W3:Y:S01]  /*6430*/  LDS.128 R60, [R74+0xf0] ;  /* 0x0000f0004a3c7984 */ /* 0x000ee20000000c00 */
[-C--:B------:R-:W-:Y:S01]  /*6440*/  FFMA R70, R71, R23.reuse, R70 ;  /* 0x0000001747467223 */ /* 0x080fe20000000046 */
[-C--:B------:R-:W-:Y:S01]  /*6450*/  FFMA R30, R27, R23.reuse, R26 ;  /* 0x000000171b1e7223 */ /* 0x080fe2000000001a */
[----:B------:R-:W-:Y:S01]  /*6460*/  FFMA R33, R31, R23, R33 ;  /* 0x000000171f217223 */ /* 0x000fe20000000021 */
[----:B------:R-:W4:Y:S01]  /*6470*/  LDS.128 R48, [R74+0x6f0] ;  /* 0x0006f0004a307984 */ /* 0x000f220000000c00 */
[C---:B------:R-:W-:Y:S01]  /*6480*/  FFMA R36, R27.reuse, R43, R124 ;  /* 0x0000002b1b247223 */ /* 0x040fe2000000007c */
[C---:B------:R-:W-:Y:S01]  /*6490*/  FFMA R37, R27.reuse, R39, R25 ;  /* 0x000000271b257223 */ /* 0x040fe20000000019 */
[----:B------:R-:W-:Y:S01]  /*64a0*/  FFMA R40, R27, R35, R24 ;  /* 0x000000231b287223 */ /* 0x000fe20000000018 */
[----:B------:R-:W4:Y:S01]  /*64b0*/  LDS.128 R64, [R17.X4+UR4+0x2f0] ;  /* 0x0002f00411407984 */ /* 0x000f220008004c00 */
        /* <DEDUP_REMOVED lines=57> */
[----:B------:R-:W-:Y:S01]  /*6850*/  FFMA R52, R26, R50, R25 ;  /* 0x000000321a347223 */ /* 0x000fe20000000019 */
[----:B------:R-:W2:Y:S01]  /*6860*/  LDS.128 R36, [R74+0x500] ;  /* 0x000500004a247984 */ /* 0x000ea20000000c00 */
[C---:B------:R-:W-:Y:S01]  /*6870*/  FFMA R24, R47.reuse, R59, R44 ;  /* 0x0000003b2f187223 */ /* 0x040fe2000000002c */
[C---:B------:R-:W-:Y:S01]  /*6880*/  FFMA R75, R47.reuse, R55, R75 ;  /* 0x000000372f4b7223 */ /* 0x040fe2000000004b */
[C---:B------:R-:W-:Y:S01]  /*6890*/  FFMA R25, R47.reuse, R63, R45 ;  /* 0x0000003f2f197223 */ /* 0x040fe2000000002d */
[----:B------:R-:W3:Y:S01]  /*68a0*/  LDS.128 R68, [R74+0x100] ;  /* 0x000100004a447984 */ /* 0x000ee20000000c00 */
[-C--:B------:R-:W-:Y:S01]  /*68b0*/  FFMA R26, R47, R51.reuse, R46 ;  /* 0x000000332f1a7223 */ /* 0x080fe2000000002e */
[C---:B------:R-:W-:Y:S01]  /*68c0*/  FFMA R48, R23.reuse, R51, R22 ;  /* 0x0000003317307223 */ /* 0x040fe20000000016 */
[C---:B------:R-:W-:Y:S01]  /*68d0*/  FFMA R49, R23.reuse, R55, R21 ;  /* 0x0000003717317223 */ /* 0x040fe20000000015 */
[----:B------:R-:W4:Y:S01]  /*68e0*/  LDS.128 R32, [R74+0x700] ;  /* 0x000700004a207984 */ /* 0x000f220000000c00 */
[C---:B------:R-:W-:Y:S01]  /*68f0*/  FFMA R50, R23.reuse, R59, R20 ;  /* 0x0000003b17327223 */ /* 0x040fe20000000014 */
[----:B------:R-:W-:Y:S01]  /*6900*/  FFMA R64, R23, R63, R64 ;  /* 0x0000003f17407223 */ /* 0x000fe20000000040 */
[C---:B------:R-:W-:Y:S01]  /*6910*/  FFMA R66, R67.reuse, R51, R66 ;  /* 0x0000003343427223 */ /* 0x040fe20000000042 */
[----:B------:R-:W4:Y:S01]  /*6920*/  LDS.128 R44, [R17.X4+UR4+0x300] ;  /* 0x00030004112c7984 */ /* 0x000f220008004c00 */
[----:B------:R-:W-:Y:S01]  /*6930*/  FFMA R65, R67, R55, R65 ;  /* 0x0000003743417223 */ /* 0x000fe20000000041 */
[C---:B------:R-:W-:Y:S01]  /*6940*/  FFMA R51, R27.reuse, R51, R52 ;  /* 0x000000331b337223 */ /* 0x040fe20000000034 */
[C---:B------:R-:W-:Y:S01]  /*6950*/  FFMA R55, R27.reuse, R55, R54 ;  /* 0x000000371b377223 */ /* 0x040fe20000000036 */
[----:B------:R-:W4:Y:S01]  /*6960*/  LDS.128 R20, [R17.X4+UR4+0x500] ;  /* 0x0005000411147984 */ /* 0x000f220008004c00 */
[C---:B------:R-:W-:Y:S01]  /*6970*/  FFMA R58, R27.reuse, R59, R58 ;  /* 0x0000003b1b3a7223 */ /* 0x040fe2000000003a */
[----:B------:R-:W-:Y:S01]  /*6980*/  FFMA R62, R27, R63, R62 ;  /* 0x0000003f1b3e7223 */ /* 0x000fe2000000003e */
[C---:B------:R-:W-:Y:S01]  /*6990*/  FFMA R124, R67.reuse, R59, R124 ;  /* 0x0000003b437c7223 */ /* 0x040fe2000000007c */
[----:B------:R-:W-:Y:S01]  /*69a0*/  FFMA R125, R67, R63, R125 ;  /* 0x0000003f437d7223 */ /* 0x000fe2000000007d */
[C---:B-1----:R-:W-:Y:S01]  /*69b0*/  FFMA R54, R28.reuse, R40, R24 ;  /* 0x000000281c367223 */ /* 0x042fe20000000018 */
[----:B--2---:R-:W-:-:S03]  /*69c0*/  FFMA R56, R28, R36, R75 ;  /* 0x000000241c387223 */ /* 0x004fc6000000004b */
[C---:B------:R-:W-:Y:S01]  /*69d0*/  FFMA R59, R29.reuse, R41, R54 ;  /* 0x000000291d3b7223 */ /* 0x040fe20000000036 */
[C---:B---3--:R-:W-:Y:S01]  /*69e0*/  FFMA R52, R28.reuse, R68, R25 ;  /* 0x000000441c347223 */ /* 0x048fe20000000019 */
[C---:B------:R-:W-:Y:S01]  /*69f0*/  FFMA R57, R29.reuse, R37, R56 ;  /* 0x000000251d397223 */ /* 0x040fe20000000038 */
[----:B----4-:R-:W-:Y:S02]  /*6a00*/  FFMA R28, R28, R32, R26 ;  /* 0x000000201c1c7223 */ /* 0x010fe4000000001a */
[C---:B------:R-:W-:Y:S01]  /*6a10*/  FFMA R75, R29.reuse, R69, R52 ;  /* 0x000000451d4b7223 */ /* 0x040fe20000000034 */
[----:B------:R-:W1:Y:S01]  /*6a20*/  LDS.128 R24, [R17.X4+UR4+0x700] ;  /* 0x0007000411187984 */ /* 0x000e620008004c00 */
        /* <DEDUP_REMOVED lines=29> */
[----:B------:R-:W-:Y:S01]  /*6c00*/  LDS.128 R64, [R74+0x110] ;  /* 0x000110004a407984 */ /* 0x000fe20000000c00 */
[----:B------:R-:W-:Y:S01]  /*6c10*/  FFMA R75, R31, R71, R75 ;  /* 0x000000471f4b7223 */ /* 0x000fe2000000004b */
        /* <DEDUP_REMOVED lines=11> */
[----:B------:R-:W1:Y:S01]  /*6cd0*/  LDS.128 R48, [R17.X4+UR4+0x110] ;  /* 0x0001100411307984 */ /* 0x000e620008004c00 */
        /* <DEDUP_REMOVED lines=9> */
[C---:B------:R-:W-:Y:S01]  /*6d70*/  FFMA R25, R31.reuse, R39, R28 ;  /* 0x000000271f197223 */ /* 0x040fe2000000001c */
[-C--:B------:R-:W-:Y:S01]  /*6d80*/  FFMA R26, R31, R35.reuse, R30 ;  /* 0x000000231f1a7223 */ /* 0x080fe2000000001e */
[----:B------:R-:W4:Y:S01]  /*6d90*/  LDS.128 R52, [R74+0x710] ;  /* 0x000710004a347984 */ /* 0x000f220000000c00 */
[C---:B------:R-:W-:Y:S01]  /*6da0*/  FFMA R32, R23.reuse, R35, R22 ;  /* 0x0000002317207223 */ /* 0x040fe20000000016 */
[C---:B------:R-:W-:Y:S01]  /*6db0*/  FFMA R33, R23.reuse, R39, R20 ;  /* 0x0000002717217223 */ /* 0x040fe20000000014 */
[----:B------:R-:W-:Y:S01]  /*6dc0*/  FFMA R34, R23, R71, R21 ;  /* 0x0000004717227223 */ /* 0x000fe20000000015 */
[----:B------:R-:W4:Y:S01]  /*6dd0*/  LDS.128 R28, [R17.X4+UR4+0x310] ;  /* 0x00031004111c7984 */ /* 0x000f220008004c00 */
[C---:B------:R-:W-:Y:S01]  /*6de0*/  FFMA R35, R27.reuse, R35, R36 ;  /* 0x000000231b237223 */ /* 0x040fe20000000024 */
[C---:B------:R-:W-:Y:S01]  /*6df0*/  FFMA R39, R27.reuse, R39, R38 ;  /* 0x000000271b277223 */ /* 0x040fe20000000026 */
[C---:B------:R-:W-:Y:S01]  /*6e00*/  FFMA R42, R27.reuse, R43, R42 ;  /* 0x0000002b1b2a7223 */ /* 0x040fe2000000002a */
[----:B------:R-:W4:Y:S01]  /*6e10*/  LDS.128 R20, [R17.X4+UR4+0x510] ;  /* 0x0005100411147984 */ /* 0x000f220008004c00 */
[----:B------:R-:W-:Y:S01]  /*6e20*/  FFMA R70, R27, R71, R70 ;  /* 0x000000471b467223 */ /* 0x000fe20000000046 */
[C---:B-1----:R-:W-:Y:S01]  /*6e30*/  FFMA R36, R48.reuse, R64, R75 ;  /* 0x0000004030247223 */ /* 0x042fe2000000004b */
[----:B--2---:R-:W-:-:S03]  /*6e40*/  FFMA R38, R48, R60, R24 ;  /* 0x0000003c30267223 */ /* 0x004fc60000000018 */
[C---:B------:R-:W-:Y:S01]  /*6e50*/  FFMA R75, R49.reuse, R65, R36 ;  /* 0x00000041314b7223 */ /* 0x040fe20000000024 */
[----:B---3--:R-:W-:Y:S01]  /*6e60*/  FFMA R40, R48, R56, R25 ;  /* 0x0000003830287223 */ /* 0x008fe20000000019 */
[C---:B------:R-:W-:Y:S02]  /*6e70*/  FFMA R43, R49.reuse, R61, R38 ;  /* 0x0000003d312b7223 */ /* 0x040fe40000000026 */
[----:B------:R-:W-:Y:S01]  /*6e80*/  FFMA R75, R50, R66, R75 ;  /* 0x00000042324b7223 */ /* 0x000fe2000000004b */
[----:B----4-:R-:W-:Y:S01]  /*6e90*/  FFMA R48, R48, R52, R26 ;  /* 0x0000003430307223 */ /* 0x010fe2000000001a */
[----:B------:R-:W-:Y:S01]  /*6ea0*/  FFMA R41, R49, R57, R40 ;  /* 0x0000003931297223 */ /* 0x000fe20000000028 */
[----:B------:R-:W1:Y:S01]  /*6eb0*/  LDS.128 R24, [R17.X4+UR4+0x710] ;  /* 0x0007100411187984 */ /* 0x000e620008004c00 */
        /* <DEDUP_REMOVED lines=30> */
[----:B------:R-:W-:Y:S01]  /*70a0*/  FFMA R125, R31, R67, R125 ;  /* 0x000000431f7d7223 */ /* 0x000fe2000000007d */
[C---:B------:R-:W-:Y:S01]  /*70b0*/  FFMA R49, R51.reuse, R59, R49 ;  /* 0x0000003b33317223 */ /* 0x040fe20000000031 */
[----:B------:R-:W-:Y:S01]  /*70c0*/  FFMA R50, R51, R55, R50 ;  /* 0x0000003733327223 */ /* 0x000fe20000000032 */
[----:B------:R-:W-:Y:S01]  /*70d0*/  FFMA R124, R23, R59, R124 ;  /* 0x0000003b177c7223 */ /* 0x000fe2000000007c */
[C---:B-1----:R-:W-:Y:S01]  /*70e0*/  FFMA R70, R24.reuse, R64, R70 ;  /* 0x0000004018467223 */ /* 0x042fe20000000046 */
[C---:B------:R-:W-:Y:S01]  /*70f0*/  FFMA R42, R24.reuse, R60, R42 ;  /* 0x0000003c182a7223 */ /* 0x040fe2000000002a */
[C---:B------:R-:W-:Y:S01]  /*7100*/  FFMA R56, R24.reuse, R56, R39 ;  /* 0x0000003818387223 */ /* 0x040fe20000000027 */
        /* <DEDUP_REMOVED lines=11> */
[----:B------:R-:W2:Y:S01]  /*71c0*/  LDS.128 R40, [R17.X4+UR4+0x520] ;  /* 0x0005200411287984 */ /* 0x000ea20008004c00 */
[----:B------:R-:W-:Y:S01]  /*71d0*/  FFMA R52, R51, R63, R48 ;  /* 0x0000003f33347223 */ /* 0x000fe20000000030 */
[C---:B------:R-:W-:Y:S01]  /*71e0*/  FFMA R48, R31.reuse, R55, R30 ;  /* 0x000000371f307223 */ /* 0x040fe2000000001e */
[C---:B------:R-:W-:Y:S01]  /*71f0*/  FFMA R53, R31.reuse, R59, R28 ;  /* 0x0000003b1f357223 */ /* 0x040fe2000000001c */
[----:B------:R-:W3:Y:S01]  /*7200*/  LDS.128 R36, [R17.X4+UR4+0x720] ;  /* 0x0007200411247984 */ /* 0x000ee20008004c00 */
[----:B------:R-:W-:Y:S01]  /*7210*/  FFMA R54, R31, R63, R29 ;  /* 0x0000003f1f367223 */ /* 0x000fe2000000001d */
[C---:B------:R-:W-:Y:S01]  /*7220*/  FFMA R51, R23.reuse, R55, R22 ;  /* 0x0000003717337223 */ /* 0x040fe20000000016 */
[----:B------:R-:W-:Y:S01]  /*7230*/  FFMA R56, R23, R63, R21 ;  /* 0x0000003f17387223 */ /* 0x000fe20000000015 */
[----:B------:R-:W4:Y:S01]  /*7240*/  LDS.128 R28, [R74+0x320] ;  /* 0x000320004a1c7984 */ /* 0x000f220000000c00 */
[C---:B------:R-:W-:Y:S01]  /*7250*/  FFMA R55, R27.reuse, R55, R26 ;  /* 0x000000371b377223 */ /* 0x040fe2000000001a */
[C---:B------:R-:W-:Y:S01]  /*7260*/  FFMA R58, R27.reuse, R59, R58 ;  /* 0x0000003b1b3a7223 */ /* 0x040fe2000000003a */
[----:B------:R-:W-:Y:S01]  /*7270*/  FFMA R63, R27, R63, R62 ;  /* 0x0000003f1b3f7223 */ /* 0x000fe2000000003e */
[-C--:B------:R-:W-:Y:S01]  /*7280*/  FFMA R25, R23, R67.reuse, R20 ;  /* 0x0000004317197223 */ /* 0x080fe20000000014 */
[----:B------:R-:W-:Y:S01]  /*7290*/  FFMA R27, R27, R67, R66 ;  /* 0x000000431b1b7223 */ /* 0x000fe20000000042 */
[----:B------:R-:W4:Y:S01]  /*72a0*/  LDS.128 R20, [R74+0x520] ;  /* 0x000520004a147984 */ /* 0x000f220000000c00 */
[-C--:B-1----:R-:W-:Y:S01]  /*72b0*/  FFMA R60, R68, R32.reuse, R75 ;  /* 0x00000020443c7223 */ /* 0x082fe2000000004b */
[-C--:B------:R-:W-:Y:S01]  /*72c0*/  FFMA R62, R44, R32.reuse, R125 ;  /* 0x000000202c3e7223 */ /* 0x080fe2000000007d */
[----:B--2---:R-:W-:-:S03]  /*72d0*/  FFMA R64, R40, R32, R25 ;  /* 0x0000002028407223 */ /* 0x004fc60000000019 */
[-C--:B------:R-:W-:Y:S01]  /*72e0*/  FFMA R57, R45, R33.reuse, R62 ;  /* 0x000000212d397223 */ /* 0x080fe2000000003e */
[-C--:B------:R-:W-:Y:S01]  /*72f0*/  FFMA R75, R69, R33.reuse, R60 ;  /* 0x00000021454b7223 */ /* 0x080fe2000000003c */
[----:B---3--:R-:W-:Y:S01]  /*7300*/  FFMA R32, R36, R32, R27 ;  /* 0x0000002024207223 */ /* 0x008fe2000000001b */
[-C--:B------:R-:W-:Y:S01]  /*7310*/  FFMA R59, R41, R33.reuse, R64 ;  /* 0x00000021293b7223 */ /* 0x080fe20000000040 */
[----:B------:R-:W1:Y:S01]  /*7320*/  LDS.128 R24, [R74+0x720] ;  /* 0x000720004a187984 */ /* 0x000e620000000c00 */
[----:B------:R-:W-:Y:S01]  /*7330*/  FFMA R75, R70, R34, R75 ;  /* 0x00000022464b7223 */ /* 0x000fe2000000004b */
[-C--:B----4-:R-:W-:Y:S01]  /*7340*/  FFMA R52, R68, R28.reuse, R52 ;  /* 0x0000001c44347223 */ /* 0x090fe20000000034 */
[-C--:B------:R-:W-:Y:S01]  /*7350*/  FFMA R54, R44, R28.reuse, R54 ;  /* 0x0000001c2c367223 */ /* 0x080fe20000000036 */
[----:B------:R-:W-:Y:S01]  /*7360*/  FFMA R56, R40, R28, R56 ;  /* 0x0000001c28387223 */ /* 0x000fe20000000038 */
[----:B------:R-:W-:Y:S01]  /*7370*/  FFMA R61, R37, R33, R32 ;  /* 0x00000021253d7223 */ /* 0x000fe20000000020 */
[-C--:B------:R-:W-:Y:S01]  /*7380*/  FFMA R33, R46, R34.reuse, R57 ;  /* 0x000000222e217223 */ /* 0x080fe20000000039 */
[----:B------:R-:W-:Y:S01]  /*7390*/  FFMA R32, R42, R34, R59 ;  /* 0x000000222a207223 */ /* 0x000fe2000000003b */
        /* <DEDUP_REMOVED lines=8> */
[----:B------:R-:W-:Y:S01]  /*7420*/  FFMA R34, R38, R34, R61 ;  /* 0x0000002226227223 */ /* 0x000fe2000000003d */
[----:B------:R-:W-:Y:S01]  /*7430*/  FFMA R61, R37, R29, R28 ;  /* 0x0000001d253d7223 */ /* 0x000fe2000000001c */
[-C--:B------:R-:W-:Y:S01]  /*7440*/  FFMA R29, R46, R30.reuse, R57 ;  /* 0x0000001e2e1d7223 */ /* 0x080fe20000000039 */
[-C--:B------:R-:W-:Y:S01]  /*7450*/  FFMA R28, R42, R30.reuse, R59 ;  /* 0x0000001e2a1c7223 */ /* 0x080fe2000000003b */
[-C--:B------:R-:W-:Y:S01]  /*7460*/  FFMA R49, R69, R21.reuse, R52 ;  /* 0x0000001545317223 */ /* 0x080fe20000000034 */
[-C--:B------:R-:W-:Y:S01]  /*7470*/  FFMA R53, R45, R21.reuse, R54 ;  /* 0x000000152d357223 */ /* 0x080fe20000000036 */
[-C--:B------:R-:W-:Y:S01]  /*7480*/  FFMA R57, R41, R21.reuse, R124 ;  /* 0x0000001529397223 */ /* 0x080fe2000000007c */
[----:B------:R-:W-:Y:S01]  /*7490*/  FFMA R59, R37, R21, R58 ;  /* 0x00000015253b7223 */ /* 0x000fe2000000003a */
[C---:B------:R-:W-:Y:S01]  /*74a0*/  FFMA R125, R70.reuse, R30, R125 ;  /* 0x0000001e467d7223 */ /* 0x040fe2000000007d */
[-C--:B------:R-:W-:Y:S01]  /*74b0*/  FFMA R124, R70, R22.reuse, R49 ;  /* 0x00000016467c7223 */ /* 0x080fe20000000031 */
[-C--:B------:R-:W-:Y:S01]  /*74c0*/  FFMA R20, R46, R22.reuse, R53 ;  /* 0x000000162e147223 */ /* 0x080fe20000000035 */
[----:B------:R-:W-:Y:S01]  /*74d0*/  FFMA R21, R42, R22, R57 ;  /* 0x000000162a157223 */ /* 0x000fe20000000039 */
[C---:B------:R-:W-:Y:S01]  /*74e0*/  FFMA R30, R38.reuse, R30, R61 ;  /* 0x0000001e261e7223 */ /* 0x040fe2000000003d */
[----:B------:R-:W-:Y:S01]  /*74f0*/  FFMA R22, R38, R22, R59 ;  /* 0x0000001626167223 */ /* 0x000fe2000000003b */
[----:B------:R-:W-:Y:S01]  /*7500*/  LDS.128 R60, [R74+0x330] ;  /* 0x000330004a3c7984 */ /* 0x000fe20000000c00 */
[-C--:B------:R-:W-:Y:S01]  /*7510*/  FFMA R75, R71, R35.reuse, R75 ;  /* 0x00000023474b7223 */ /* 0x080fe2000000004b */
[-C--:B------:R-:W-:Y:S01]  /*7520*/  FFMA R32, R43, R35.reuse, R32 ;  /* 0x000000232b207223 */ /* 0x080fe20000000020 */
[----:B------:R-:W-:Y:S01]  /*7530*/  FFMA R34, R39, R35, R34 ;  /* 0x0000002327227223 */ /* 0x000fe20000000022 */
[----:B------:R-:W-:Y:S01]  /*7540*/  LDS.128 R56, [R74+0x530] ;  /* 0x000530004a387984 */ /* 0x000fe20000000c00 */
[C---:B------:R-:W-:Y:S01]  /*7550*/  FFMA R125, R71.reuse, R31, R125 ;  /* 0x0000001f477d7223 */ /* 0x040fe2000000007d */
[----:B------:R-:W-:-:S02]  /*7560*/  FFMA R124, R71, R23, R124 ;  /* 0x00000017477c7223 */ /* 0x000fc4000000007c */
[----:B------:R-:W-:Y:S01]  /*7570*/  LDS.128 R64, [R74+0x130] ;  /* 0x000130004a407984 */ /* 0x000fe20000000c00 */
[-C--:B-1----:R-:W-:Y:S01]  /*7580*/  FFMA R50, R68, R24.reuse, R50 ;  /* 0x0000001844327223 */ /* 0x082fe20000000032 */
[-C--:B------:R-:W-:Y:S01]  /*7590*/  FFMA R48, R44, R24.reuse, R48 ;  /* 0x000000182c307223 */ /* 0x080fe20000000030 */
[-C--:B------:R-:W-:Y:S01]  /*75a0*/  FFMA R40, R40, R24.reuse, R51 ;  /* 0x0000001828287223 */ /* 0x080fe20000000033 */
[----:B------:R-:W-:Y:S01]  /*75b0*/  FFMA R24, R36, R24, R55 ;  /* 0x0000001824187223 */ /* 0x000fe20000000037 */
[-C--:B------:R-:W-:Y:S01]  /*75c0*/  FFMA R69, R69, R25.reuse, R50 ;  /* 0x0000001945457223 */ /* 0x080fe20000000032 */
[-C--:B------:R-:W-:Y:S01]  /*75d0*/  FFMA R45, R45, R25.reuse, R48 ;  /* 0x000000192d2d7223 */ /* 0x080fe20000000030 */
[-C--:B------:R-:W-:Y:S01]  /*75e0*/  FFMA R41, R41, R25.reuse, R40 ;  /* 0x0000001929297223 */ /* 0x080fe20000000028 */
[----:B------:R-:W-:Y:S01]  /*75f0*/  FFMA R25, R37, R25, R24 ;  /* 0x0000001925197223 */ /* 0x000fe20000000018 */
[----:B------:R-:W1:Y:S01]  /*7600*/  LDS.128 R48, [R17.X4+UR4+0x130] ;  /* 0x0001300411307984 */ /* 0x000e620008004c00 */
[-C--:B------:R-:W-:Y:S01]  /*7610*/  FFMA R70, R70, R26.reuse, R69 ;  /* 0x0000001a46467223 */ /* 0x080fe20000000045 */
[-C--:B------:R-:W-:Y:S01]  /*7620*/  FFMA R46, R46, R26.reuse, R45 ;  /* 0x0000001a2e2e7223 */ /* 0x080fe2000000002d */
[-C--:B------:R-:W-:Y:S01]  /*7630*/  FFMA R42, R42, R26.reuse, R41 ;  /* 0x0000001a2a2a7223 */ /* 0x080fe20000000029 */
[----:B------:R-:W2:Y:S01]  /*7640*/  LDS.128 R52, [R74+0x730] ;  /* 0x000730004a347984 */ /* 0x000ea20000000c00 */
[----:B------:R-:W-:Y:S01]  /*7650*/  FFMA R26, R38, R26, R25 ;  /* 0x0000001a261a7223 */ /* 0x000fe20000000019 */
[C---:B------:R-:W-:Y:S01]  /*7660*/  FFMA R36, R47.reuse, R35, R33 ;  /* 0x000000232f247223 */ /* 0x040fe20000000021 */
[-C--:B------:R-:W-:Y:S01]  /*7670*/  FFMA R38, R47, R31.reuse, R29 ;  /* 0x0000001f2f267223 */ /* 0x080fe2000000001d */
[-C--:B------:R-:W-:Y:S01]  /*7680*/  FFMA R35, R43, R31.reuse, R28 ;  /* 0x0000001f2b237223 */ /* 0x080fe2000000001c */
[----:B------:R-:W-:Y:S01]  /*7690*/  FFMA R33, R39, R31, R30 ;  /* 0x0000001f27217223 */ /* 0x000fe2000000001e */
[-C--:B------:R-:W-:Y:S01]  /*76a0*/  FFMA R41, R47, R23.reuse, R20 ;  /* 0x000000172f297223 */ /* 0x080fe20000000014 */
[----:B------:R-:W3:Y:S01]  /*76b0*/  LDS.128 R28, [R17.X4+UR4+0x330] ;  /* 0x00033004111c7984 */ /* 0x000ee20008004c00 */
[-C--:B------:R-:W-:Y:S01]  /*76c0*/  FFMA R40, R43, R23.reuse, R21 ;  /* 0x000000172b287223 */ /* 0x080fe20000000015 */
[----:B------:R-:W-:Y:S01]  /*76d0*/  FFMA R37, R39, R23, R22 ;  /* 0x0000001727257223 */ /* 0x000fe20000000016 */
[-C--:B------:R-:W-:Y:S01]  /*76e0*/  FFMA R71, R71, R27.reuse, R70 ;  /* 0x0000001b47477223 */ /* 0x080fe20000000046 */
[----:B------:R-:W4:Y:S01]  /*76f0*/  LDS.128 R20, [R17.X4+UR4+0x530] ;  /* 0x0005300411147984 */ /* 0x000f220008004c00 */
[-C--:B------:R-:W-:Y:S01]  /*7700*/  FFMA R46, R47, R27.reuse, R46 ;  /* 0x0000001b2f2e7223 */ /* 0x080fe2000000002e */
[-C--:B------:R-:W-:Y:S01]  /*7710*/  FFMA R42, R43, R27.reuse, R42 ;  /* 0x0000001b2b2a7223 */ /* 0x080fe2000000002a */
[----:B------:R-:W-:-:S02]  /*7720*/  FFMA R39, R39, R27, R26 ;  /* 0x0000001b27277223 */ /* 0x000fc4000000001a */
[----:B------:R-:W4:Y:S01]  /*7730*/  LDS.128 R24, [R17.X4+UR4+0x730] ;  /* 0x0007300411187984 */ /* 0x000f220008004c00 */
[C---:B-1----:R-:W-:Y:S01]  /*7740*/  FFMA R68, R48.reuse, R60, R125 ;  /* 0x0000003c30447223 */ /* 0x042fe2000000007d */
[C---:B------:R-:W-:Y:S01]  /*7750*/  FFMA R124, R48.reuse, R56, R124 ;  /* 0x00000038307c7223 */ /* 0x040fe2000000007c */
[C---:B------:R-:W-:Y:S01]  /*7760*/  FFMA R44, R48.reuse, R64, R75 ;  /* 0x00000040302c7223 */ /* 0x040fe2000000004b */
[----:B--2---:R-:W-:Y:S01]  /*7770*/  FFMA R48, R48, R52, R71 ;  /* 0x0000003430307223 */ /* 0x004fe20000000047 */
[C---:B------:R-:W-:Y:S01]  /*7780*/  FFMA R75, R49.reuse, R61, R68 ;  /* 0x0000003d314b7223 */ /* 0x040fe20000000044 */
[C---:B------:R-:W-:Y:S01]  /*7790*/  FFMA R45, R49.reuse, R57, R124 ;  /* 0x00000039312d7223 */ /* 0x040fe2000000007c */
[C---:B------:R-:W-:Y:S01]  /*77a0*/  FFMA R47, R49.reuse, R65, R44 ;  /* 0x00000041312f7223 */ /* 0x040fe2000000002c */
[----:B------:R-:W-:Y:S01]  /*77b0*/  FFMA R43, R49, R53, R48 ;  /* 0x00000035312b7223 */ /* 0x000fe20000000030 */
[C---:B------:R-:W-:Y:S01]  /*77c0*/  FFMA R75, R50.reuse, R62, R75 ;  /* 0x0000003e324b7223 */ /* 0x040fe2000000004b */
[----:B------:R-:W-:Y:S01]  /*77d0*/  FFMA R48, R50, R58, R45 ;  /* 0x0000003a32307223 */ /* 0x000fe2000000002d */
[C---:B---3--:R-:W-:Y:S01]  /*77e0*/  FFMA R36, R28.reuse, R64, R36 ;  /* 0x000000401c247223 */ /* 0x048fe20000000024 */
        /* <DEDUP_REMOVED lines=50> */
[C---:B------:R-:W-:Y:S01]  /*7b10*/  FFMA R50, R23.reuse, R55, R22 ;  /* 0x0000003717327223 */ /* 0x040fe20000000016 */
[----:B------:R-:W4:Y:S01]  /*7b20*/  LDS.128 R28, [R17.X4+UR4+0x340] ;  /* 0x00034004111c7984 */ /* 0x000f220008004c00 */
        /* <DEDUP_REMOVED lines=46> */
[-C--:B------:R-:W-:Y:S01]  /*7e10*/  FFMA R125, R31, R71.reuse, R125 ;  /* 0x000000471f7d7223 */ /* 0x080fe2000000007d */
[----:B------:R-:W-:Y:S01]  /*7e20*/  LDS.128 R48, [R17.X4+UR4+0x150] ;  /* 0x0001500411307984 */ /* 0x000fe20008004c00 */
[----:B------:R-:W-:Y:S01]  /*7e30*/  FFMA R124, R23, R71, R124 ;  /* 0x00000047177c7223 */ /* 0x000fe2000000007c */
[C---:B-1----:R-:W-:Y:S01]  /*7e40*/  FFMA R66, R24.reuse, R68, R66 ;  /* 0x0000004418427223 */ /* 0x042fe20000000042 */
[C---:B------:R-:W-:Y:S01]  /*7e50*/  FFMA R62, R24.reuse, R44, R62 ;  /* 0x0000002c183e7223 */ /* 0x040fe2000000003e */
[C---:B------:R-:W-:Y:S01]  /*7e60*/  FFMA R40, R24.reuse, R40, R59 ;  /* 0x0000002818287223 */ /* 0x040fe2000000003b */
        /* <DEDUP_REMOVED lines=17> */
[----:B------:R-:W-:Y:S01]  /*7f80*/  FFMA R36, R31, R47, R29 ;  /* 0x0000002f1f247223 */ /* 0x000fe2000000001d */
[----:B------:R-:W-:Y:S01]  /*7f90*/  FFMA R24, R35, R43, R33 ;  /* 0x0000002b23187223 */ /* 0x000fe20000000021 */
        /* <DEDUP_REMOVED lines=47> */
[----:B------:R-:W-:Y:S01]  /*8290*/  LDS.128 R32, [R17.X4+UR4+0x160] ;  /* 0x0001600411207984 */ /* 0x000fe20008004c00 */
        /* <DEDUP_REMOVED lines=24> */
[C---:B------:R-:W-:Y:S01]  /*8420*/  FFMA R49, R23.reuse, R55, R22 ;  /* 0x0000003717317223 */ /* 0x040fe20000000016 */
[----:B------:R-:W4:Y:S01]  /*8430*/  LDS.128 R28, [R17.X4+UR4+0x360] ;  /* 0x00036004111c7984 */ /* 0x000f220008004c00 */
        /* <DEDUP_REMOVED lines=129> */
[----:B------:R-:W-:Y:S01]  /*8c50*/  FFMA R24, R51, R63, R49 ;  /* 0x0000003f33187223 */ /* 0x000fe20000000031 */
[----:B------:R-:W2:Y:S01]  /*8c60*/  LDS.128 R44, [R74+0x380] ;  /* 0x000380004a2c7984 */ /* 0x000ea20000000c00 */
[----:B------:R-:W-:Y:S01]  /*8c70*/  FFMA R49, R31, R59, R28 ;  /* 0x0000003b1f317223 */ /* 0x000fe2000000001c */
[C---:B------:R-:W-:Y:S01]  /*8c80*/  FFMA R54, R26.reuse, R54, R25 ;  /* 0x000000361a367223 */ /* 0x040fe20000000019 */
[----:B------:R-:W-:Y:S01]  /*8c90*/  FFMA R25, R51, R67, R48 ;  /* 0x0000004333197223 */ /* 0x000fe20000000030 */
[----:B------:R-:W3:Y:S01]  /*8ca0*/  LDS.128 R68, [R74+0x180] ;  /* 0x000180004a447984 */ /* 0x000ee20000000c00 */
[C---:B------:R-:W-:Y:S01]  /*8cb0*/  FFMA R48, R31.reuse, R55, R30 ;  /* 0x000000371f307223 */ /* 0x040fe2000000001e */
[----:B------:R-:W-:Y:S01]  /*8cc0*/  FFMA R52, R31, R63, R29 ;  /* 0x0000003f1f347223 */ /* 0x000fe2000000001d */
[C---:B------:R-:W-:Y:S01]  /*8cd0*/  FFMA R66, R26.reuse, R66, R65 ;  /* 0x000000421a427223 */ /* 0x040fe20000000041 */
[----:B------:R-:W4:Y:S01]  /*8ce0*/  LDS.128 R36, [R74+0x780] ;  /* 0x000780004a247984 */ /* 0x000f220000000c00 */
[C---:B------:R-:W-:Y:S01]  /*8cf0*/  FFMA R62, R26.reuse, R62, R61 ;  /* 0x0000003e1a3e7223 */ /* 0x040fe2000000003d */
[----:B------:R-:W-:Y:S01]  /*8d00*/  FFMA R58, R26, R58, R57 ;  /* 0x0000003a1a3a7223 */ /* 0x000fe20000000039 */
[-C--:B------:R-:W-:Y:S01]  /*8d10*/  FFMA R26, R51, R55.reuse, R50 ;  /* 0x00000037331a7223 */ /* 0x080fe20000000032 */
        /* <DEDUP_REMOVED lines=335> */
[----:B------:R-:W-:Y:S01]  /*a210*/  LDS.128 R48, [R74+0x1d0] ;  /* 0x0001d0004a307984 */ /* 0x000fe20000000c00 */
        /* <DEDUP_REMOVED lines=13> */
[----:B------:R-:W2:Y:S01]  /*a2f0*/  LDS.128 R60, [R17.X4+UR4+0x3d0] ;  /* 0x0003d004113c7984 */ /* 0x000ea20008004c00 */
[C---:B------:R-:W-:Y:S01]  /*a300*/  FFMA R46, R26.reuse, R46, R45 ;  /* 0x0000002e1a2e7223 */ /* 0x040fe2000000002d */
[C---:B------:R-:W-:Y:S01]  /*a310*/  FFMA R42, R26.reuse, R42, R41 ;  /* 0x0000002a1a2a7223 */ /* 0x040fe20000000029 */
[----:B------:R-:W-:Y:S01]  /*a320*/  FFMA R26, R26, R38, R25 ;  /* 0x000000261a1a7223 */ /* 0x000fe20000000019 */
[----:B------:R-:W3:Y:S01]  /*a330*/  LDS.128 R56, [R17.X4+UR4+0x5d0] ;  /* 0x0005d00411387984 */ /* 0x000ee20008004c00 */
[----:B------:R-:W-:Y:S01]  /*a340*/  FFMA R24, R35, R71, R32 ;  /* 0x0000004723187223 */ /* 0x000fe20000000020 */
[C---:B------:R-:W-:Y:S01]  /*a350*/  FFMA R32, R31.reuse, R39, R30 ;  /* 0x000000271f207223 */ /* 0x040fe2000000001e */
[C---:B------:R-:W-:Y:S01]  /*a360*/  FFMA R37, R31.reuse, R43, R28 ;  /* 0x0000002b1f257223 */ /* 0x040fe2000000001c */
[----:B------:R-:W4:Y:S01]  /*a370*/  LDS.128 R52, [R17.X4+UR4+0x7d0] ;  /* 0x0007d00411347984 */ /* 0x000f220008004c00 */
[-C--:B------:R-:W-:Y:S01]  /*a380*/  FFMA R38, R31, R47.reuse, R29 ;  /* 0x0000002f1f267223 */ /* 0x080fe2000000001d */
[----:B------:R-:W-:Y:S01]  /*a390*/  FFMA R36, R35, R47, R75 ;  /* 0x0000002f23247223 */ /* 0x000fe2000000004b */
[C---:B------:R-:W-:Y:S01]  /*a3a0*/  FFMA R35, R23.reuse, R39, R22 ;  /* 0x0000002717237223 */ /* 0x040fe20000000016 */
[----:B------:R-:W4:Y:S01]  /*a3b0*/  LDS.128 R28, [R74+0x3d0] ;  /* 0x0003d0004a1c7984 */ /* 0x000f220000000c00 */
[----:B------:R-:W-:Y:S01]  /*a3c0*/  FFMA R40, R23, R47, R21 ;  /* 0x0000002f17287223 */ /* 0x000fe20000000015 */
[C---:B------:R-:W-:Y:S01]  /*a3d0*/  FFMA R39, R27.reuse, R39, R26 ;  /* 0x000000271b277223 */ /* 0x040fe2000000001a */
[C---:B------:R-:W-:Y:S01]  /*a3e0*/  FFMA R42, R27.reuse, R43, R42 ;  /* 0x0000002b1b2a7223 */ /* 0x040fe2000000002a */
[----:B------:R-:W-:Y:S01]  /*a3f0*/  FFMA R47, R27, R47, R46 ;  /* 0x0000002f1b2f7223 */ /* 0x000fe2000000002e */
[-C--:B------:R-:W-:Y:S01]  /*a400*/  FFMA R25, R23, R71.reuse, R20 ;  /* 0x0000004717197223 */ /* 0x080fe20000000014 */
[----:B------:R-:W-:Y:S01]  /*a410*/  FFMA R27, R27, R71, R70 ;  /* 0x000000471b1b7223 */ /* 0x000fe20000000046 */
        /* <DEDUP_REMOVED lines=8> */
[----:B------:R-:W1:Y:S01]  /*a4a0*/  LDS.128 R24, [R74+0x7d0] ;  /* 0x0007d0004a187984 */ /* 0x000e620000000c00 */
[-C--:B------:R-:W-:Y:S01]  /*a4b0*/  FFMA R36, R64, R28.reuse, R36 ;  /* 0x0000001c40247223 */ /* 0x080fe20000000024 */
        /* <DEDUP_REMOVED lines=27> */
[----:B------:R-:W-:Y:S01]  /*a670*/  LDS.128 R40, [R74+0x5e0] ;  /* 0x0005e0004a287984 */ /* 0x000fe20000000c00 */
[----:B------:R-:W-:Y:S01]  /*a680*/  FFMA R30, R54, R30, R45 ;  /* 0x0000001e361e7223 */ /* 0x000fe2000000002d */
[C---:B------:R-:W-:Y:S01]  /*a690*/  FFMA R124, R67.reuse, R23, R124 ;  /* 0x00000017437c7223 */ /* 0x040fe2000000007c */
[C---:B------:R-:W-:Y:S01]  /*a6a0*/  FFMA R125, R67.reuse, R31, R125 ;  /* 0x0000001f437d7223 */ /* 0x040fe2000000007d */
[----:B------:R-:W-:Y:S01]  /*a6b0*/  LDS.128 R44, [R74+0x1e0] ;  /* 0x0001e0004a2c7984 */ /* 0x000fe20000000c00 */
[-C--:B------:R-:W-:Y:S01]  /*a6c0*/  FFMA R48, R67, R51.reuse, R48 ;  /* 0x0000003343307223 */ /* 0x080fe20000000030 */
        /* <DEDUP_REMOVED lines=8> */
[----:B------:R-:W-:Y:S01]  /*a750*/  LDS.128 R36, [R74+0x3e0] ;  /* 0x0003e0004a247984 */ /* 0x000fe20000000c00 */
[-C--:B------:R-:W-:Y:S01]  /*a760*/  FFMA R57, R57, R25.reuse, R56 ;  /* 0x0000001939397223 */ /* 0x080fe20000000038 */
[----:B------:R-:W-:Y:S01]  /*a770*/  FFMA R25, R53, R25, R24 ;  /* 0x0000001935197223 */ /* 0x000fe20000000018 */
[-C--:B------:R-:W-:Y:S01]  /*a780*/  FFMA R62, R62, R26.reuse, R61 ;  /* 0x0000001a3e3e7223 */ /* 0x080fe2000000003d */
[----:B------:R-:W1:Y:S01]  /*a790*/  LDS.128 R32, [R17.X4+UR4+0x1e0] ;  /* 0x0001e00411207984 */ /* 0x000e620008004c00 */
[-C--:B------:R-:W-:Y:S01]  /*a7a0*/  FFMA R24, R58, R26.reuse, R57 ;  /* 0x0000001a3a187223 */ /* 0x080fe20000000039 */
[-C--:B------:R-:W-:Y:S01]  /*a7b0*/  FFMA R66, R66, R26.reuse, R65 ;  /* 0x0000001a42427223 */ /* 0x080fe20000000041 */
[-C--:B------:R-:W-:Y:S01]  /*a7c0*/  FFMA R53, R63, R31.reuse, R29 ;  /* 0x0000001f3f357223 */ /* 0x080fe2000000001d */
[-C--:B------:R-:W-:Y:S01]  /*a7d0*/  FFMA R58, R59, R31.reuse, R28 ;  /* 0x0000001f3b3a7223 */ /* 0x080fe2000000001c */
[----:B------:R-:W-:Y:S01]  /*a7e0*/  FFMA R57, R55, R31, R30 ;  /* 0x0000001f37397223 */ /* 0x000fe2000000001e */
[----:B------:R-:W-:Y:S01]  /*a7f0*/  FFMA R26, R54, R26, R25 ;  /* 0x0000001a361a7223 */ /* 0x000fe20000000019 */
[----:B------:R-:W2:Y:S01]  /*a800*/  LDS.128 R28, [R17.X4+UR4+0x3e0] ;  /* 0x0003e004111c7984 */ /* 0x000ea20008004c00 */
[C---:B------:R-:W-:Y:S01]  /*a810*/  FFMA R52, R63.reuse, R51, R49 ;  /* 0x000000333f347223 */ /* 0x040fe20000000031 */
[C---:B------:R-:W-:Y:S01]  /*a820*/  FFMA R54, R63.reuse, R23, R20 ;  /* 0x000000173f367223 */ /* 0x040fe20000000014 */
[-C--:B------:R-:W-:Y:S01]  /*a830*/  FFMA R63, R63, R27.reuse, R62 ;  /* 0x0000001b3f3f7223 */ /* 0x080fe2000000003e */
[-C--:B------:R-:W-:Y:S01]  /*a840*/  FFMA R62, R59, R27.reuse, R24 ;  /* 0x0000001b3b3e7223 */ /* 0x080fe20000000018 */
[----:B------:R-:W-:Y:S01]  /*a850*/  FFMA R67, R67, R27, R66 ;  /* 0x0000001b43437223 */ /* 0x000fe20000000042 */
[----:B------:R-:W-:Y:S01]  /*a860*/  FFMA R61, R59, R23, R21 ;  /* 0x000000173b3d7223 */ /* 0x000fe20000000015 */
[C---:B------:R-:W-:Y:S01]  /*a870*/  FFMA R59, R55.reuse, R27, R26 ;  /* 0x0000001b373b7223 */ /* 0x040fe2000000001a */
[C---:B------:R-:W-:Y:S01]  /*a880*/  FFMA R56, R55.reuse, R51, R50 ;  /* 0x0000003337387223 */ /* 0x040fe20000000032 */
[----:B------:R-:W-:-:S02]  /*a890*/  FFMA R60, R55, R23, R22 ;  /* 0x00000017373c7223 */ /* 0x000fc40000000016 */
[----:B------:R-:W3:Y:S01]  /*a8a0*/  LDS.128 R20, [R17.X4+UR4+0x5e0] ;  /* 0x0005e00411147984 */ /* 0x000ee20008004c00 */
[C---:B-1----:R-:W-:Y:S01]  /*a8b0*/  FFMA R24, R32.reuse, R36, R125 ;  /* 0x0000002420187223 */ /* 0x042fe2000000007d */
        /* <DEDUP_REMOVED lines=10> */
[----:B------:R-:W1:Y:S01]  /*a960*/  LDS.128 R24, [R17.X4+UR4+0x7e0] ;  /* 0x0007e00411187984 */ /* 0x000e620008004c00 */
[----:B------:R-:W-:Y:S01]  /*a970*/  FFMA R34, R34, R70, R33 ;  /* 0x0000004622227223 */ /* 0x000fe20000000021 */
[C---:B------:R-:W-:Y:S01]  /*a980*/  FFMA R49, R35.reuse, R39, R32 ;  /* 0x0000002723317223 */ /* 0x040fe20000000020 */
[C---:B--2---:R-:W-:Y:S01]  /*a990*/  FFMA R32, R28.reuse, R36, R53 ;  /* 0x000000241c207223 */ /* 0x044fe20000000035 */
[C---:B------:R-:W-:Y:S01]  /*a9a0*/  FFMA R54, R28.reuse, R40, R54 ;  /* 0x000000281c367223 */ /* 0x040fe20000000036 */
[----:B------:R-:W-:Y:S01]  /*a9b0*/  FFMA R51, R35, R71, R34 ;  /* 0x0000004723337223 */ /* 0x000fe20000000022 */
[C---:B------:R-:W-:Y:S01]  /*a9c0*/  FFMA R34, R28.reuse, R68, R63 ;  /* 0x000000441c227223 */ /* 0x040fe2000000003f */
[----:B------:R-:W-:Y:S01]  /*a9d0*/  FFMA R52, R28, R44, R52 ;  /* 0x0000002c1c347223 */ /* 0x000fe20000000034 */
[----:B------:R-:W-:Y:S01]  /*a9e0*/  FFMA R53, R29, R37, R32 ;  /* 0x000000251d357223 */ /* 0x000fe20000000020 */
        /* <DEDUP_REMOVED lines=10> */
[C---:B---3--:R-:W-:Y:S01]  /*aa90*/  FFMA R62, R20.reuse, R68, R62 ;  /* 0x00000044143e7223 */ /* 0x048fe2000000003e */
        /* <DEDUP_REMOVED lines=14> */
[----:B------:R-:W-:Y:S01]  /*ab80*/  LEA R75, R16, R73, 0xf ;  /* 0x00000049104b7211 */ /* 0x000fe200078e78ff */
[C---:B------:R-:W-:Y:S01]  /*ab90*/  FFMA R64, R23.reuse, R71, R64 ;  /* 0x0000004717407223 */ /* 0x040fe20000000040 */
[C---:B------:R-:W-:Y:S01]  /*aba0*/  FFMA R66, R23.reuse, R43, R66 ;  /* 0x0000002b17427223 */ /* 0x040fe20000000042 */
[C---:B------:R-:W-:Y:S01]  /*abb0*/  FFMA R65, R23.reuse, R47, R22 ;  /* 0x0000002f17417223 */ /* 0x040fe20000000016 */
[----:B------:R-:W-:Y:S01]  /*abc0*/  FFMA R67, R23, R39, R20 ;  /* 0x0000002717437223 */ /* 0x000fe20000000014 */
[----:B------:R-:W-:Y:S01]  /*abd0*/  LDS.128 R28, [R17.X4+UR4+0x3f0] ;  /* 0x0003f004111c7984 */ /* 0x000fe20008004c00 */
        /* <DEDUP_REMOVED lines=8> */
[----:B------:R-:W-:Y:S01]  /*ac60*/  IADD3 R68, P1, R122, UR6, RZ ;  /* 0x000000067a447c10 */ /* 0x000fe2000ff3e0ff */
[C---:B------:R-:W-:Y:S01]  /*ac70*/  FFMA R70, R26.reuse, R70, R69 ;  /* 0x000000461a467223 */ /* 0x040fe20000000045 */
[C---:B------:R-:W-:Y:S01]  /*ac80*/  FFMA R44, R26.reuse, R42, R41 ;  /* 0x0000002a1a2c7223 */ /* 0x040fe20000000029 */
[C---:B------:R-:W-:Y:S01]  /*ac90*/  FFMA R38, R26.reuse, R38, R37 ;  /* 0x000000261a267223 */ /* 0x040fe20000000025 */
[----:B------:R-:W-:Y:S01]  /*aca0*/  FFMA R26, R26, R46, R25 ;  /* 0x0000002e1a1a7223 */ /* 0x000fe20000000019 */
[----:B------:R-:W-:Y:S01]  /*acb0*/  IADD3 R68, P2, R68, 0x1000, RZ ;  /* 0x0000100044447810 */ /* 0x000fe20007f5e0ff */
[----:B------:R-:W-:Y:S01]  /*acc0*/  FFMA R71, R27, R71, R70 ;  /* 0x000000471b477223 */ /* 0x000fe20000000046 */
[----:B------:R-:W-:Y:S01]  /*acd0*/  IADD3.X R46, R123, UR7, RZ, P1, !PT ;  /* 0x000000077b2e7c10 */ /* 0x000fe20008ffe4ff */
[C---:B------:R-:W-:Y:S01]  /*ace0*/  FFMA R44, R27.reuse, R43, R44 ;  /* 0x0000002b1b2c7223 */ /* 0x040fe2000000002c */
[C---:B------:R-:W-:Y:S01]  /*acf0*/  FFMA R45, R27.reuse, R39, R38 ;  /* 0x000000271b2d7223 */ /* 0x040fe20000000026 */
[----:B------:R-:W-:Y:S01]  /*ad00*/  FFMA R47, R27, R47, R26 ;  /* 0x0000002f1b2f7223 */ /* 0x000fe2000000001a */
[----:B------:R-:W-:Y:S01]  /*ad10*/  IADD3.X R69, RZ, R46, RZ, P2, !PT ;  /* 0x0000002eff457210 */ /* 0x000fe200017fe4ff */
[----:B------:R-:W-:Y:S01]  /*ad20*/  LDS.128 R24, [R17.X4+UR4+0x1f0] ;  /* 0x0001f00411187984 */ /* 0x000fe20008004c00 */
[----:B------:R-:W-:-:S02]  /*ad30*/  IADD3 R46, P0, R120, UR6, RZ ;  /* 0x00000006782e7c10 */ /* 0x000fc4000ff1e0ff */
[----:B------:R-:W-:Y:S01]  /*ad40*/  LEA R125, R16, R72, 0xf ;  /* 0x00000048107d7211 */ /* 0x000fe200078e78ff */
[----:B------:R-:W-:Y:S04]  /*ad50*/  LDS.128 R32, [R17.X4+UR4+0x5f0] ;  /* 0x0005f00411207984 */ /* 0x000fe80008004c00 */
[----:B------:R-:W1:Y:S04]  /*ad60*/  LDS.128 R20, [R74+0x3f0] ;  /* 0x0003f0004a147984 */ /* 0x000e680000000c00 */
[----:B------:R-:W2:Y:S04]  /*ad70*/  LDS.128 R36, [R74+0x5f0] ;  /* 0x0005f0004a247984 */ /* 0x000ea80000000c00 */
[----:B------:R-:W3:Y:S04]  /*ad80*/  LDS.128 R40, [R74+0x1f0] ;  /* 0x0001f0004a287984 */ /* 0x000ee80000000c00 */
[----:B------:R-:W4:Y:S04]  /*ad90*/  LDS.128 R56, [R74+0x7f0] ;  /* 0x0007f0004a387984 */ /* 0x000f280000000c00 */
[----:B------:R-:W4:Y:S01]  /*ada0*/  LDS.128 R60, [R17.X4+UR4+0x7f0] ;  /* 0x0007f004113c7984 */ /* 0x000f220008004c00 */
[----:B------:R-:W-:-:S03]  /*adb0*/  USHF.L.U32 UR4, UR5, 0xf, URZ ;  /* 0x0000000f05047899 */ /* 0x000fc6000800063f */
[----:B------:R-:W-:Y:S06]  /*adc0*/  BAR.SYNC 0x0 ;  /* 0x0000000000007b1d */ /* 0x000fec0000000000 */
[----:B------:R-:W-:Y:S01]  /*add0*/  @!PT LDS RZ, [RZ] ;  /* 0x00000000fffff984 */ /* 0x000fe20000000800 */
[----:B------:R-:W-:Y:S01]  /*ade0*/  @!PT LDS RZ, [RZ] ;  /* 0x00000000fffff984 */ /* 0x000fe20000000800 */
[----:B------:R-:W-:Y:S01]  /*adf0*/  @!PT LDS RZ, [RZ] ;  /* 0x00000000fffff984 */ /* 0x000fe20000000800 */
[----:B------:R1:W-:Y:S02]  /*ae00*/  LDGSTS.E.BYPASS.128 [R75], [R68.64+-0x800], !PT ;  /* 0x00000800444b7fae */ /* 0x0003e4000f901c4a */
[----:B-1----:R-:W-:Y:S02]  /*ae10*/  IADD3 R68, P1, R46, 0x1000, RZ ;  /* 0x000010002e447810 */ /* 0x002fe40007f3e0ff */
[----:B------:R-:W-:Y:S01]  /*ae20*/  IADD3.X R46, R121, UR7, RZ, P0, !PT ;  /* 0x00000007792e7c10 */ /* 0x000fe200087fe4ff */
[----:B------:R-:W-:Y:S01]  /*ae30*/  FFMA R124, R32, R20, R67 ;  /* 0x00000014207c7223 */ /* 0x000fe20000000043 */
[----:B------:R-:W-:-:S02]  /*ae40*/  LEA R75, R16, R19, 0xf ;  /* 0x00000013104b7211 */ /* 0x000fc400078e78ff */
[----:B------:R-:W-:Y:S01]  /*ae50*/  IADD3.X R69, RZ, R46, RZ, P1, !PT ;  /* 0x0000002eff457210 */ /* 0x000fe20000ffe4ff */
[-C--:B--2---:R-:W-:Y:S01]  /*ae60*/  FFMA R50, R24, R36.reuse, R50 ;  /* 0x0000002418327223 */ /* 0x084fe20000000032 */
[----:B------:R-:W-:Y:S01]  /*ae70*/  IADD3 R46, P0, R118, UR6, RZ ;  /* 0x00000006762e7c10 */ /* 0x000fe2000ff1e0ff */
[-C--:B------:R-:W-:Y:S01]  /*ae80*/  FFMA R54, R28, R36.reuse, R54 ;  /* 0x000000241c367223 */ /* 0x080fe20000000036 */
[----:B------:R-:W-:Y:S01]  /*ae90*/  FFMA R66, R32, R36, R66 ;  /* 0x0000002420427223 */ /* 0x000fe20000000042 */
[----:B------:R1:W-:Y:S01]  /*aea0*/  LDGSTS.E.BYPASS.128 [R125], [R68.64+-0x800], !PT ;  /* 0x00000800447d7fae */ /* 0x0003e2000f901c4a */
[-C--:B---3--:R-:W-:Y:S01]  /*aeb0*/  FFMA R48, R24, R40.reuse, R48 ;  /* 0x0000002818307223 */ /* 0x088fe20000000030 */
[----:B------:R-:W-:Y:S01]  /*aec0*/  FFMA R67, R29, R37, R54 ;  /* 0x000000251d437223 */ /* 0x000fe20000000036 */
[----:B------:R-:W-:Y:S01]  /*aed0*/  FFMA R52, R28, R40, R52 ;  /* 0x000000281c347223 */ /* 0x000fe20000000034 */
[----:B----4-:R-:W-:Y:S01]  /*aee0*/  FFMA R64, R32, R56, R64 ;  /* 0x0000003820407223 */ /* 0x010fe20000000040 */
[----:B------:R-:W-:Y:S01]  /*aef0*/  FFMA R44, R60, R36, R44 ;  /* 0x000000243c2c7223 */ /* 0x000fe2000000002c */
[----:B-1----:R-:W-:-:S02]  /*af00*/  IADD3 R68, P1, R46, 0x1000, RZ ;  /* 0x000010002e447810 */ /* 0x002fc40007f3e0ff */
[----:B------:R-:W-:Y:S02]  /*af10*/  IADD3.X R46, R119, UR7, RZ, P0, !PT ;  /* 0x00000007772e7c10 */ /* 0x000fe400087fe4ff */
[----:B------:R-:W-:Y:S02]  /*af20*/  LEA R125, R16, R18, 0xf ;  /* 0x00000012107d7211 */ /* 0x000fe400078e78ff */
[----:B------:R-:W-:Y:S02]  /*af30*/  IADD3.X R69, RZ, R46, RZ, P1, !PT ;  /* 0x0000002eff457210 */ /* 0x000fe40000ffe4ff */
[----:B------:R-:W-:-:S03]  /*af40*/  IADD3 R46, P0, R116, UR6, RZ ;  /* 0x00000006742e7c10 */ /* 0x000fc6000ff1e0ff */
[----:B------:R1:W-:Y:S02]  /*af50*/  LDGSTS.E.BYPASS.128 [R75], [R68.64+-0x800], !PT ;  /* 0x00000800444b7fae */ /* 0x0003e4000f901c4a */
[----:B-1----:R-:W-:Y:S02]  /*af60*/  IADD3 R68, P1, R46, 0x1000, RZ ;  /* 0x000010002e447810 */ /* 0x002fe40007f3e0ff */
        /* <DEDUP_REMOVED lines=60> */
[----:B------:R-:W-:-:S04]  /*b330*/  IADD3.X R46, R97, UR7, RZ, P0, !PT ;  /* 0x00000007612e7c10 */ /* 0x000fc800087fe4ff */
[----:B------:R-:W-:Y:S02]  /*b340*/  IADD3.X R69, RZ, R46, RZ, P1, !PT ;  /* 0x0000002eff457210 */ /* 0x000fe40000ffe4ff */
[----:B------:R-:W-:-:S03]  /*b350*/  IADD3 R46, P0, R94, UR6, RZ ;  /* 0x000000065e2e7c10 */ /* 0x000fc6000ff1e0ff */
[----:B------:R1:W-:Y:S02]  /*b360*/  LDGSTS.E.BYPASS.128 [R125], [R68.64+-0x800], !PT ;  /* 0x00000800447d7fae */ /* 0x0003e4000f901c4a */
[----:B-1----:R-:W-:Y:S02]  /*b370*/  IADD3 R68, P1, R46, 0x1000, RZ ;  /* 0x000010002e447810 */ /* 0x002fe40007f3e0ff */
[----:B------:R-:W-:Y:S02]  /*b380*/  IADD3.X R46, R95, UR7, RZ, P0, !PT ;  /* 0x000000075f2e7c10 */ /* 0x000fe400087fe4ff */
[----:B------:R-:W-:Y:S02]  /*b390*/  IADD3 R70, P0, R92, UR6, RZ ;  /* 0x000000065c467c10 */ /* 0x000fe4000ff1e0ff */
[----:B------:R-:W-:Y:S02]  /*b3a0*/  IADD3.X R69, RZ, R46, RZ, P1, !PT ;  /* 0x0000002eff457210 */ /* 0x000fe40000ffe4ff */
[----:B------:R-:W-:-:S02]  /*b3b0*/  LEA R46, R16, R12, 0xf ;  /* 0x0000000c102e7211 */ /* 0x000fc400078e78ff */
[----:B------:R-:W-:-:S03]  /*b3c0*/  LEA R125, R16, R13, 0xf ;  /* 0x0000000d107d7211 */ /* 0x000fc600078e78ff */
[----:B------:R1:W-:Y:S02]  /*b3d0*/  LDGSTS.E.BYPASS.128 [R46], [R68.64+-0x800], !PT ;  /* 0x00000800442e7fae */ /* 0x0003e4000f901c4a */
[----:B-1----:R-:W-:Y:S02]  /*b3e0*/  IADD3 R68, P1, R70, 0x1000, RZ ;  /* 0x0000100046447810 */ /* 0x002fe40007f3e0ff */
[----:B------:R-:W-:Y:S02]  /*b3f0*/  IADD3.X R70, R93, UR7, RZ, P0, !PT ;  /* 0x000000075d467c10 */ /* 0x000fe400087fe4ff */
[----:B------:R-:W-:Y:S02]  /*b400*/  IADD3 R74, P0, R90, UR6, RZ ;  /* 0x000000065a4a7c10 */ /* 0x000fe4000ff1e0ff */
[----:B------:R-:W-:Y:S02]  /*b410*/  IADD3.X R69, RZ, R70, RZ, P1, !PT ;  /* 0x00000046ff457210 */ /* 0x000fe40000ffe4ff */
[----:B------:R-:W-:-:S02]  /*b420*/  IADD3 R74, P1, R74, 0x1000, RZ ;  /* 0x000010004a4a7810 */ /* 0x000fc40007f3e0ff */
[----:B------:R-:W-:Y:S01]  /*b430*/  IADD3.X R70, R91, UR7, RZ, P0, !PT ;  /* 0x000000075b467c10 */ /* 0x000fe200087fe4ff */
[----:B------:R1:W-:Y:S03]  /*b440*/  LDGSTS.E.BYPASS.128 [R125], [R68.64+-0x800], !PT ;  /* 0x00000800447d7fae */ /* 0x0003e6000f901c4a */
[----:B------:R-:W-:Y:S01]  /*b450*/  IADD3.X R75, RZ, R70, RZ, P1, !PT ;  /* 0x00000046ff4b7210 */ /* 0x000fe20000ffe4ff */
[----:B------:R-:W0:Y:S01]  /*b460*/  LDGDEPBAR ;  /* 0x00000000000079af */ /* 0x000e220000000000 */
[----:B------:R-:W-:Y:S02]  /*b470*/  IADD3 R70, P0, R88, UR6, RZ ;  /* 0x0000000658467c10 */ /* 0x000fe4000ff1e0ff */
[----:B-1----:R-:W-:Y:S02]  /*b480*/  LEA R68, R16, 0x20000, 0xe ;  /* 0x0002000010447811 */ /* 0x002fe400078e70ff */
[----:B------:R-:W-:-:S02]  /*b490*/  IADD3.X R69, R89, UR7, RZ, P0, !PT ;  /* 0x0000000759457c10 */ /* 0x000fc400087fe4ff */
[-C--:B------:R-:W-:Y:S02]  /*b4a0*/  IADD3 R46, R73, R68.reuse, RZ ;  /* 0x00000044492e7210 */ /* 0x080fe40007ffe0ff */
[----:B------:R-:W-:-:S03]  /*b4b0*/  IADD3 R125, R19, R68, RZ ;  /* 0x00000044137d7210 */ /* 0x000fc60007ffe0ff */
[----:B------:R1:W-:Y:S02]  /*b4c0*/  LDGSTS.E.BYPASS.128 [R46], [R74.64+-0x800], !PT ;  /* 0x000008004a2e7fae */ /* 0x0003e4000f901c4a */
[----:B-1----:R-:W-:Y:S02]  /*b4d0*/  IADD3 R74, P1, R70, 0x1000, RZ ;  /* 0x00001000464a7810 */ /* 0x002fe40007f3e0ff */
[----:B------:R-:W-:Y:S02]  /*b4e0*/  IADD3 R70, P0, R86, UR6, RZ ;  /* 0x0000000656467c10 */ /* 0x000fe4000ff1e0ff */
[----:B------:R-:W-:Y:S02]  /*b4f0*/  IADD3.X R75, RZ, R69, RZ, P1, !PT ;  /* 0x00000045ff4b7210 */ /* 0x000fe40000ffe4ff */
[----:B------:R-:W-:-:S05]  /*b500*/  IADD3 R69, R72, R68, RZ ;  /* 0x0000004448457210 */ /* 0x000fca0007ffe0ff */
[----:B------:R1:W-:Y:S02]  /*b510*/  LDGSTS.E.BYPASS.128 [R69], [R74.64+-0x800], !PT ;  /* 0x000008004a457fae */ /* 0x0003e4000f901c4a */
[----:B-1----:R-:W-:Y:S02]  /*b520*/  IADD3 R74, P1, R70, 0x1000, RZ ;  /* 0x00001000464a7810 */ /* 0x002fe40007f3e0ff */
[----:B------:R-:W-:Y:S02]  /*b530*/  IADD3.X R70, R87, UR7, RZ, P0, !PT ;  /* 0x0000000757467c10 */ /* 0x000fe400087fe4ff */
[----:B------:R-:W-:Y:S02]  /*b540*/  IADD3 R46, P0, R84, UR6, RZ ;  /* 0x00000006542e7c10 */ /* 0x000fe4000ff1e0ff */
[----:B------:R-:W-:Y:S01]  /*b550*/  IADD3.X R75, RZ, R70, RZ, P1, !PT ;  /* 0x00000046ff4b7210 */ /* 0x000fe20000ffe4ff */
[----:B------:R-:W-:Y:S01]  /*b560*/  FFMA R70, R28, R20, R53 ;  /* 0x000000141c467223 */ /* 0x000fe20000000035 */
[----:B------:R-:W-:Y:S01]  /*b570*/  IADD3 R69, R18, R68, RZ ;  /* 0x0000004412457210 */ /* 0x000fe20007ffe0ff */
[----:B------:R-:W-:Y:S01]  /*b580*/  FFMA R53, R33, R21, R124 ;  /* 0x0000001521357223 */ /* 0x000fe2000000007c */
[----:B------:R-:W-:Y:S01]  /*b590*/  FFMA R28, R28, R56, R55 ;  /* 0x000000381c1c7223 */ /* 0x000fe20000000037 */
[----:B------:R1:W-:Y:S02]  /*b5a0*/  LDGSTS.E.BYPASS.128 [R125], [R74.64+-0x800], !PT ;  /* 0x000008004a7d7fae */ /* 0x0003e4000f901c4a */
[----:B-1----:R-:W-:-:S02]  /*b5b0*/  IADD3 R74, P1, R46, 0x1000, RZ ;  /* 0x000010002e4a7810 */ /* 0x002fc40007f3e0ff */
[----:B------:R-:W-:Y:S02]  /*b5c0*/  IADD3.X R46, R85, UR7, RZ, P0, !PT ;  /* 0x00000007552e7c10 */ /* 0x000fe400087fe4ff */
[----:B------:R-:W-:Y:S02]  /*b5d0*/  IADD3 R125, R2, R68, RZ ;  /* 0x00000044027d7210 */ /* 0x000fe40007ffe0ff */
[----:B------:R-:W-:Y:S02]  /*b5e0*/  IADD3.X R75, RZ, R46, RZ, P1, !PT ;  /* 0x0000002eff4b7210 */ /* 0x000fe40000ffe4ff */
[----:B------:R-:W-:-:S03]  /*b5f0*/  IADD3 R46, P0, R82, UR6, RZ ;  /* 0x00000006522e7c10 */ /* 0x000fc6000ff1e0ff */
[----:B------:R1:W-:Y:S02]  /*b600*/  LDGSTS.E.BYPASS.128 [R69], [R74.64+-0x800], !PT ;  /* 0x000008004a457fae */ /* 0x0003e4000f901c4a */
[----:B-1----:R-:W-:Y:S02]  /*b610*/  IADD3 R74, P1, R46, 0x1000, RZ ;  /* 0x000010002e4a7810 */ /* 0x002fe40007f3e0ff */
        /* <DEDUP_REMOVED lines=11> */
[----:B-1----:R-:W-:Y:S01]  /*b6d0*/  IADD3 R74, P1, R46, 0x1000, RZ ;  /* 0x000010002e4a7810 */ /* 0x002fe20007f3e0ff */
[----:B------:R-:W-:Y:S01]  /*b6e0*/  FFMA R69, R33, R37, R66 ;  /* 0x0000002521457223 */ /* 0x000fe20000000042 */
[----:B------:R-:W-:Y:S02]  /*b6f0*/  IADD3.X R46, R79, UR7, RZ, P0, !PT ;  /* 0x000000074f2e7c10 */ /* 0x000fe400087fe4ff */
[----:B------:R-:W-:Y:S01]  /*b700*/  IADD3 R36, P0, R76, UR6, RZ ;  /* 0x000000064c247c10 */ /* 0x000fe2000ff1e0ff */
[----:B------:R-:W-:Y:S01]  /*b710*/  UIADD3 UR6, UP2, UR6, 0x200, URZ ;  /* 0x0000020006067890 */ /* 0x000fe2000ff5e03f */
[----:B------:R-:W-:Y:S01]  /*b720*/  IADD3.X R75, RZ, R46, RZ, P1, !PT ;  /* 0x0000002eff4b7210 */ /* 0x000fe20000ffe4ff */
[-C--:B------:R-:W-:Y:S01]  /*b730*/  FFMA R46, R24, R20.reuse, R49 ;  /* 0x00000014182e7223 */ /* 0x080fe20000000031 */
[----:B------:R-:W-:Y:S01]  /*b740*/  FFMA R20, R60, R20, R45 ;  /* 0x000000143c147223 */ /* 0x000fe2000000002d */
[-C--:B------:R-:W-:Y:S01]  /*b750*/  FFMA R49, R29, R21.reuse, R70 ;  /* 0x000000151d317223 */ /* 0x080fe20000000046 */
[-C--:B------:R-:W-:Y:S01]  /*b760*/  FFMA R70, R34, R22.reuse, R53 ;  /* 0x0000001622467223 */ /* 0x080fe20000000035 */
[-C--:B------:R-:W-:Y:S01]  /*b770*/  FFMA R45, R25, R21.reuse, R46 ;  /* 0x00000015192d7223 */ /* 0x080fe2000000002e */
[----:B------:R-:W-:Y:S01]  /*b780*/  FFMA R21, R61, R21, R20 ;  /* 0x000000153d157223 */ /* 0x000fe20000000014 */
[-C--:B------:R-:W-:Y:S01]  /*b790*/  FFMA R46, R30, R22.reuse, R49 ;  /* 0x000000161e2e7223 */ /* 0x080fe20000000031 */
[----:B------:R-:W-:Y:S01]  /*b7a0*/  IADD3 R36, P1, R36, 0x1000, RZ ;  /* 0x0000100024247810 */ /* 0x000fe20007f3e0ff */
[-C--:B------:R-:W-:Y:S01]  /*b7b0*/  FFMA R20, R26, R22.reuse, R45 ;  /* 0x000000161a147223 */ /* 0x080fe2000000002d */
[----:B------:R-:W-:Y:S01]  /*b7c0*/  FFMA R22, R62, R22, R21 ;  /* 0x000000163e167223 */ /* 0x000fe20000000015 */
[-C--:B------:R-:W-:Y:S01]  /*b7d0*/  FFMA R49, R31, R23.reuse, R46 ;  /* 0x000000171f317223 */ /* 0x080fe2000000002e */
[-C--:B------:R-:W-:Y:S01]  /*b7e0*/  FFMA R45, R35, R23.reuse, R70 ;  /* 0x00000017232d7223 */ /* 0x080fe20000000046 */
[-C--:B------:R-:W-:Y:S01]  /*b7f0*/  FFMA R53, R27, R23.reuse, R20 ;  /* 0x000000171b357223 */ /* 0x080fe20000000014 */
[----:B------:R-:W-:Y:S01]  /*b800*/  FFMA R21, R63, R23, R22 ;  /* 0x000000173f157223 */ /* 0x000fe20000000016 */
[-C--:B------:R-:W-:Y:S01]  /*b810*/  FFMA R23, R25, R37.reuse, R50 ;  /* 0x0000002519177223 */ /* 0x080fe20000000032 */
[----:B------:R-:W-:Y:S01]  /*b820*/  FFMA R37, R61, R37, R44 ;  /* 0x000000253d257223 */ /* 0x000fe2000000002c */
[----:B------:R-:W-:Y:S01]  /*b830*/  IADD3.X R20, R77, UR7, RZ, P0, !PT ;  /* 0x000000074d147c10 */ /* 0x000fe200087fe4ff */
[----:B------:R-:W-:Y:S01]  /*b840*/  FFMA R50, R30, R38, R67 ;  /* 0x000000261e327223 */ /* 0x000fe20000000043 */
[----:B------:R-:W-:Y:S01]  /*b850*/  IADD3 R67, R5, R68, RZ ;  /* 0x0000004405437210 */ /* 0x000fe20007ffe0ff */
[----:B------:R-:W-:Y:S01]  /*b860*/  FFMA R22, R62, R38, R37 ;  /* 0x000000263e167223 */ /* 0x000fe20000000025 */
[----:B------:R-:W-:Y:S01]  /*b870*/  IADD3.X R37, RZ, R20, RZ, P1, !PT ;  /* 0x00000014ff257210 */ /* 0x000fe20000ffe4ff */
[----:B------:R1:W-:Y:S01]  /*b880*/  LDGSTS.E.BYPASS.128 [R125], [R74.64+-0x800], !PT ;  /* 0x000008004a7d7fae */ /* 0x0003e2000f901c4a */
[-C--:B------:R-:W-:Y:S01]  /*b890*/  FFMA R54, R26, R38.reuse, R23 ;  /* 0x000000261a367223 */ /* 0x080fe20000000017 */
[----:B------:R-:W-:Y:S01]  /*b8a0*/  FFMA R46, R34, R38, R69 ;  /* 0x00000026222e7223 */ /* 0x000fe20000000045 */
[----:B------:R-:W-:Y:S01]  /*b8b0*/  PLOP3.LUT P0, PT, PT, PT, UP0, 0x80, 0x0 ;  /* 0x000000000000781c */ /* 0x000fe20003f0f008 */
[----:B------:R1:W-:Y:S01]  /*b8c0*/  LDGSTS.E.BYPASS.128 [R67], [R36.64+-0x800], !PT ;  /* 0x0000080024437fae */ /* 0x0003e2000f901c4a */
[----:B------:R-:W-:Y:S01]  /*b8d0*/  FFMA R20, R32, R40, R65 ;  /* 0x0000002820147223 */ /* 0x000fe20000000041 */
[----:B------:R-:W-:Y:S01]  /*b8e0*/  FFMA R24, R24, R56, R51 ;  /* 0x0000003818187223 */ /* 0x000fe20000000033 */
[C---:B------:R-:W-:Y:S01]  /*b8f0*/  FFMA R40, R60.reuse, R40, R47 ;  /* 0x000000283c287223 */ /* 0x040fe2000000002f */
[----:B------:R-:W0:Y:S01]  /*b900*/  LDGDEPBAR ;  /* 0x00000000000079af */ /* 0x000e220000000000 */
        /* <DEDUP_REMOVED lines=21> */
[----:B------:R-:W-:Y:S01]  /*ba60*/  UPLOP3.LUT UP0, UPT, UPT, UPT, UPT, 0x40, 0x0 ;  /* 0x000000000000789c */ /* 0x000fe20003f0e870 */
[----:B------:R-:W-:Y:S01]  /*ba70*/  FFMA R52, R27, R43, R52 ;  /* 0x0000002b1b347223 */ /* 0x000fe20000000034 */
[----:B------:R-:W-:-:S04]  /*ba80*/  DEPBAR.LE SB0, 0x6 ;  /* 0x000081800000791a */ /* 0x000fc80000000000 */
[----:B------:R-:W-:Y:S01]  /*ba90*/  UIADD3.X UR7, URZ, UR7, URZ, UP2, !UPT ;  /* 0x000000073f077290 */ /* 0x000fe200097fe43f */
[-C--:B------:R-:W-:Y:S01]  /*baa0*/  FFMA R48, R31, R43.reuse, R48 ;  /* 0x0000002b1f307223 */ /* 0x080fe20000000030 */
[-C--:B------:R-:W-:Y:S01]  /*bab0*/  FFMA R44, R35, R43.reuse, R44 ;  /* 0x0000002b232c7223 */ /* 0x080fe2000000002c */
[----:B------:R-:W-:Y:S01]  /*bac0*/  FFMA R20, R63, R43, R20 ;  /* 0x0000002b3f147223 */ /* 0x000fe20000000014 */
[-C--:B------:R-:W-:Y:S01]  /*bad0*/  FFMA R55, R27, R59.reuse, R26 ;  /* 0x0000003b1b377223 */ /* 0x080fe2000000001a */
[-C--:B------:R-:W-:Y:S01]  /*bae0*/  FFMA R51, R31, R59.reuse, R30 ;  /* 0x0000003b1f337223 */ /* 0x080fe2000000001e */
[-C--:B------:R-:W-:Y:S01]  /*baf0*/  FFMA R47, R35, R59.reuse, R34 ;  /* 0x0000003b232f7223 */ /* 0x080fe20000000022 */
[----:B------:R-:W-:Y:S01]  /*bb00*/  FFMA R23, R63, R59, R58 ;  /* 0x0000003b3f177223 */ /* 0x000fe2000000003a */
[----:B------:R-:W-:Y:S06]  /*bb10*/  BAR.SYNC 0x0 ;  /* 0x0000000000007b1d */ /* 0x000fec0000000000 */
[----:B-1----:R-:W-:Y:S01]  /*bb20*/  @!P0 CALL.REL.NOINC `(.L_x_0) ;  /* 0x0000001000008944 */ /* 0x002fe20003c00000 */
[----:B------:R-:W-:Y:S05]  /*bb30*/  BRA `(.L_x_1) ;  /* 0xffff657000007947 */ /* 0x000fea000383ffff */
.L_x_0:
[----:B------:R-:W1:Y:S01]  /*bb40*/  S2R R3, SR_TID.X ;  /* 0x0000000000037919 */ /* 0x000e620000002100 */
[----:B------:R-:W-:-:S04]  /*bb50*/  DEPBAR.LE SB0, 0x0 ;  /* 0x000080000000791a */ /* 0x000fc80000000000 */
[----:B------:R-:W-:Y:S01]  /*bb60*/  ULDC UR4, c[0x0][0x178] ;  /* 0x00005e0000047ab9 */ /* 0x000fe20000000800 */
[----:B------:R-:W-:Y:S01]  /*bb70*/  LOP3.LUT R8, R14, 0x30, RZ, 0xfc, !PT ;  /* 0x000000300e087812 */ /* 0x000fe200078efcff */
[----:B------:R-:W-:Y:S01]  /*bb80*/  UIMAD UR4, UR4, 0x32, URZ ;  /* 0x00000032040478a4 */ /* 0x000fe2000f8e023f */
[----:B------:R-:W-:Y:S02]  /*bb90*/  MOV R11, 0x4 ;  /* 0x00000004000b7802 */ /* 0x000fe40000000f00 */
[----:B-1----:R-:W-:Y:S02]  /*bba0*/  SHF.R.U32.HI R10, RZ, 0x3, R3 ;  /* 0x00000003ff0a7819 */ /* 0x002fe40000011603 */
[----:B------:R-:W-:Y:S02]  /*bbb0*/  SHF.L.U32 R9, R3, 0x2, RZ ;  /* 0x0000000203097819 */ /* 0x000fe400000006ff */
[----:B------:R-:W-:Y:S02]  /*bbc0*/  SGXT.U32 R10, R10, 0x4 ;  /* 0x000000040a0a781a */ /* 0x000fe40000000000 */
[----:B------:R-:W-:-:S02]  /*bbd0*/  LOP3.LUT R9, R0, 0x1c, R9, 0xf8, !PT ;  /* 0x0000001c00097812 */ /* 0x000fc400078ef809 */
[----:B------:R-:W-:Y:S01]  /*bbe0*/  LOP3.LUT R0, R14, 0x10, RZ, 0xfc, !PT ;  /* 0x000000100e007812 */ /* 0x000fe200078efcff */
[----:B------:R-:W-:Y:S01]  /*bbf0*/  IMAD R15, R10, 0x90, R15 ;  /* 0x000000900a0f7824 */ /* 0x000fe200078e020f */
[----:B------:R-:W-:Y:S06]  /*bc00*/  BAR.SYNC 0x0 ;  /* 0x0000000000007b1d */ /* 0x000fec0000000000 */
[----:B------:R-:W-:Y:S01]  /*bc10*/  SHF.L.U32 R2, R15, 0x2, RZ ;  /* 0x000000020f027819 */ /* 0x000fe200000006ff */
[----:B------:R-:W-:Y:S01]  /*bc20*/  STS.128 [R15.X4], R52 ;  /* 0x000000340f007388 */ /* 0x000fe20000004c00 */
[----:B------:R-:W-:-:S02]  /*bc30*/  ISETP.GE.AND P0, PT, R9, 0x80, PT ;  /* 0x000000800900780c */ /* 0x000fc40003f06270 */
[----:B------:R-:W-:Y:S01]  /*bc40*/  LEA R3, R14, R9, 0x7 ;  /* 0x000000090e037211 */ /* 0x000fe200078e38ff */
[----:B------:R-:W-:Y:S01]  /*bc50*/  IMAD R10, R10, -0x1b0, R2 ;  /* 0xfffffe500a0a7824 */ /* 0x000fe200078e0202 */
[----:B------:R-:W-:Y:S01]  /*bc60*/  STS.128 [R15.X4+0x90], R48 ;  /* 0x000090300f007388 */ /* 0x000fe20000004c00 */
[C---:B------:R-:W-:Y:S02]  /*bc70*/  LOP3.LUT R2, R14.reuse, 0x20, RZ, 0xfc, !PT ;  /* 0x000000200e027812 */ /* 0x040fe400078efcff */
[----:B------:R-:W-:Y:S01]  /*bc80*/  ISETP.LT.AND P1, PT, R14, UR4, !P0 ;  /* 0x000000040e007c0c */ /* 0x000fe2000c721270 */
[----:B------:R-:W-:Y:S01]  /*bc90*/  STS.128 [R15.X4+0x120], R44 ;  /* 0x0001202c0f007388 */ /* 0x000fe20000004c00 */
[----:B------:R-:W-:Y:S02]  /*bca0*/  ISETP.LT.AND P2, PT, R0, UR4, !P0 ;  /* 0x0000000400007c0c */ /* 0x000fe4000c741270 */
[----:B------:R-:W-:Y:S01]  /*bcb0*/  ISETP.LT.AND P3, PT, R2, UR4, !P0 ;  /* 0x0000000402007c0c */ /* 0x000fe2000c761270 */
[----:B------:R-:W-:Y:S04]  /*bcc0*/  STS.128 [R15.X4+0x1b0], R20 ;  /* 0x0001b0140f007388 */ /* 0x000fe80000004c00 */
[----:B------:R-:W-:Y:S06]  /*bcd0*/  BAR.SYNC 0x0 ;  /* 0x0000000000007b1d */ /* 0x000fec0000000000 */
[----:B------:R-:W1:Y:S01]  /*bce0*/  LDS.128 R28, [R10] ;  /* 0x000000000a1c7984 */ /* 0x000e620000000c00 */
[----:B------:R-:W-:-:S02]  /*bcf0*/  ISETP.LT.AND P0, PT, R8, UR4, !P0 ;  /* 0x0000000408007c0c */ /* 0x000fc4000c701270 */
[-C--:B------:R-:W-:Y:S01]  /*bd00*/  LEA R4, R0, R9.reuse, 0x7 ;  /* 0x0000000900047211 */ /* 0x080fe200078e38ff */
[----:B------:R-:W2:Y:S01]  /*bd10*/  LDS.128 R16, [R10+0x900] ;  /* 0x000900000a107984 */ /* 0x000ea20000000c00 */
[----:B------:R-:W-:Y:S01]  /*bd20*/  LEA R6, R2, R9, 0x7 ;  /* 0x0000000902067211 */ /* 0x000fe200078e38ff */
[-C--:B------:R-:W-:Y:S02]  /*bd30*/  IMAD.WIDE R2, R3, R11.reuse, c[0x0][0x170] ;  /* 0x00005c0003027625 */ /* 0x080fe400078e020b */
[----:B------:R-:W3:Y:S02]  /*bd40*/  LDS.128 R24, [R10+0x1200] ;  /* 0x001200000a187984 */ /* 0x000ee40000000c00 */
[----:B------:R-:W-:-:S04]  /*bd50*/  IMAD.WIDE R4, R4, R11, c[0x0][0x170] ;  /* 0x00005c0004047625 */ /* 0x000fc800078e020b */
[----:B------:R-:W-:Y:S01]  /*bd60*/  IMAD.WIDE R6, R6, R11, c[0x0][0x170] ;  /* 0x00005c0006067625 */ /* 0x000fe200078e020b */
[----:B-1----:R1:W-:Y:S04]  /*bd70*/  @P1 STG.E.128 [R2.64], R28 ;  /* 0x0000001c02001986 */ /* 0x0023e8000c101d0a */
[----:B--2---:R1:W-:Y:S04]  /*bd80*/  @P2 STG.E.128 [R4.64], R16 ;  /* 0x0000001004002986 */ /* 0x0043e8000c101d0a */
[----:B---3--:R1:W-:Y:S01]  /*bd90*/  @P3 STG.E.128 [R6.64], R24 ;  /* 0x0000001806003986 */ /* 0x0083e2000c101d0a */
[----:B------:R-:W-:Y:S05]  /*bda0*/  @!P0 EXIT ;  /* 0x000000000000894d */ /* 0x000fea0003800000 */
[----:B-1----:R-:W1:Y:S01]  /*bdb0*/  LDS.128 R4, [R10+0x1b00] ;  /* 0x001b00000a047984 */ /* 0x002e620000000c00 */
[----:B------:R-:W-:-:S05]  /*bdc0*/  LEA R2, R8, R9, 0x7 ;  /* 0x0000000908027211 */ /* 0x000fca00078e38ff */
[----:B------:R-:W-:-:S05]  /*bdd0*/  IMAD.WIDE R2, R2, R11, c[0x0][0x170] ;  /* 0x00005c0002027625 */ /* 0x000fca00078e020b */
[----:B-1----:R-:W-:Y:S01]  /*bde0*/  STG.E.128 [R2.64], R4 ;  /* 0x0000000402007986 */ /* 0x002fe2000c101d0a */
[----:B------:R-:W-:Y:S05]  /*bdf0*/  EXIT ;  /* 0x000000000000794d */ /* 0x000fea0003800000 */
.L_x_2:
[----:B------:R-:W-:-:S00]  /*be00*/  BRA `(.L_x_2) ;  /* 0xfffffff000007947 */ /* 0x000fc0000383ffff */
[----:B------:R-:W-:-:S00]  /*be10*/  NOP ;  /* 0x0000000000007918 */ /* 0x000fc00000000000 */
        /* <DEDUP_REMOVED lines=14> */
.L_x_3:


//--------------------- .nv.shared.triton_mm      --------------------------
	.section	.nv.shared.triton_mm,"aw",@nobits
	.align	16
